//
// Generated by NVIDIA NVVM Compiler
//
// Compiler Build ID: CL-36424714
// Cuda compilation tools, release 13.0, V13.0.88
// Based on NVVM 20.0.0
//

.version 9.0
.target sm_100
.address_size 64

	// .globl	_Z10_matrixMulPKfS0_Pfiiii
// _ZZ15_matrixMulVecShPK6float4S1_PfiiiE5arrAs has been demoted
// _ZZ15_matrixMulVecShPK6float4S1_PfiiiE5arrBs has been demoted
// _ZZ12_matrixMulShPKfS0_PfiiiE5arrAs has been demoted
// _ZZ12_matrixMulShPKfS0_PfiiiE5arrBs has been demoted
// _ZZ14_matrixMulShBcPKfS0_PfiiiE5arrAs has been demoted
// _ZZ14_matrixMulShBcPKfS0_PfiiiE5arrBs has been demoted
// _ZZ16_matrixMulShBcPdPKfS0_PfiiiE5arrAs has been demoted
// _ZZ16_matrixMulShBcPdPKfS0_PfiiiE5arrBs has been demoted
.extern .shared .align 16 .b8 arrAs[];

.visible .entry _Z10_matrixMulPKfS0_Pfiiii(
	.param .u64 .ptr .align 1 _Z10_matrixMulPKfS0_Pfiiii_param_0,
	.param .u64 .ptr .align 1 _Z10_matrixMulPKfS0_Pfiiii_param_1,
	.param .u64 .ptr .align 1 _Z10_matrixMulPKfS0_Pfiiii_param_2,
	.param .u32 _Z10_matrixMulPKfS0_Pfiiii_param_3,
	.param .u32 _Z10_matrixMulPKfS0_Pfiiii_param_4,
	.param .u32 _Z10_matrixMulPKfS0_Pfiiii_param_5,
	.param .u32 _Z10_matrixMulPKfS0_Pfiiii_param_6
)
{
	.reg .pred 	%p<23>;
	.reg .b32 	%r<143>;
	.reg .b32 	%f<55>;
	.reg .b64 	%rd<69>;

	ld.param.u64 	%rd5, [_Z10_matrixMulPKfS0_Pfiiii_param_0];
	ld.param.u64 	%rd6, [_Z10_matrixMulPKfS0_Pfiiii_param_1];
	ld.param.u64 	%rd4, [_Z10_matrixMulPKfS0_Pfiiii_param_2];
	ld.param.u32 	%r56, [_Z10_matrixMulPKfS0_Pfiiii_param_3];
	ld.param.u32 	%r57, [_Z10_matrixMulPKfS0_Pfiiii_param_4];
	ld.param.u32 	%r58, [_Z10_matrixMulPKfS0_Pfiiii_param_5];
	ld.param.u32 	%r59, [_Z10_matrixMulPKfS0_Pfiiii_param_6];
	cvta.to.global.u64 	%rd1, %rd6;
	cvta.to.global.u64 	%rd2, %rd5;
	setp.gt.s32 	%p1, %r59, 3;
	@%p1 bra 	$L__BB0_5;
	setp.eq.s32 	%p7, %r59, 1;
	@%p7 bra 	$L__BB0_12;
	setp.eq.s32 	%p8, %r59, 2;
	@%p8 bra 	$L__BB0_13;
	setp.eq.s32 	%p9, %r59, 3;
	@%p9 bra 	$L__BB0_4;
	bra.uni 	$L__BB0_16;
$L__BB0_4:
	mov.u32 	%r84, %ntid.z;
	mov.u32 	%r85, %ctaid.z;
	mov.u32 	%r86, %tid.z;
	mad.lo.s32 	%r128, %r84, %r85, %r86;
	mov.u32 	%r87, %ntid.x;
	mov.u32 	%r88, %ctaid.x;
	mov.u32 	%r89, %tid.x;
	mad.lo.s32 	%r129, %r87, %r88, %r89;
	bra.uni 	$L__BB0_16;
$L__BB0_5:
	setp.gt.s32 	%p2, %r59, 5;
	@%p2 bra 	$L__BB0_9;
	setp.eq.s32 	%p5, %r59, 4;
	@%p5 bra 	$L__BB0_14;
	setp.eq.s32 	%p6, %r59, 5;
	@%p6 bra 	$L__BB0_8;
	bra.uni 	$L__BB0_16;
$L__BB0_8:
	mov.u32 	%r72, %ntid.y;
	mov.u32 	%r73, %ctaid.y;
	mov.u32 	%r74, %tid.y;
	mad.lo.s32 	%r128, %r72, %r73, %r74;
	mov.u32 	%r75, %ntid.z;
	mov.u32 	%r76, %ctaid.z;
	mov.u32 	%r77, %tid.z;
	mad.lo.s32 	%r129, %r75, %r76, %r77;
	bra.uni 	$L__BB0_16;
$L__BB0_9:
	setp.eq.s32 	%p3, %r59, 6;
	@%p3 bra 	$L__BB0_15;
	setp.eq.s32 	%p4, %r59, 7;
	@%p4 bra 	$L__BB0_11;
	bra.uni 	$L__BB0_16;
$L__BB0_11:
	mov.u32 	%r61, %ntid.x;
	mov.u32 	%r62, %ctaid.x;
	mov.u32 	%r63, %tid.x;
	mad.lo.s32 	%r64, %r61, %r62, %r63;
	div.s32 	%r128, %r64, %r58;
	mul.lo.s32 	%r65, %r128, %r58;
	sub.s32 	%r129, %r64, %r65;
	bra.uni 	$L__BB0_16;
$L__BB0_12:
	mov.u32 	%r96, %ntid.x;
	mov.u32 	%r97, %ctaid.x;
	mov.u32 	%r98, %tid.x;
	mad.lo.s32 	%r128, %r96, %r97, %r98;
	mov.u32 	%r99, %ntid.y;
	mov.u32 	%r100, %ctaid.y;
	mov.u32 	%r101, %tid.y;
	mad.lo.s32 	%r129, %r99, %r100, %r101;
	bra.uni 	$L__BB0_16;
$L__BB0_13:
	mov.u32 	%r90, %ntid.z;
	mov.u32 	%r91, %ctaid.z;
	mov.u32 	%r92, %tid.z;
	mad.lo.s32 	%r128, %r90, %r91, %r92;
	mov.u32 	%r93, %ntid.y;
	mov.u32 	%r94, %ctaid.y;
	mov.u32 	%r95, %tid.y;
	mad.lo.s32 	%r129, %r93, %r94, %r95;
	bra.uni 	$L__BB0_16;
$L__BB0_14:
	mov.u32 	%r78, %ntid.y;
	mov.u32 	%r79, %ctaid.y;
	mov.u32 	%r80, %tid.y;
	mad.lo.s32 	%r128, %r78, %r79, %r80;
	mov.u32 	%r81, %ntid.x;
	mov.u32 	%r82, %ctaid.x;
	mov.u32 	%r83, %tid.x;
	mad.lo.s32 	%r129, %r81, %r82, %r83;
	bra.uni 	$L__BB0_16;
$L__BB0_15:
	mov.u32 	%r66, %ntid.x;
	mov.u32 	%r67, %ctaid.x;
	mov.u32 	%r68, %tid.x;
	mad.lo.s32 	%r128, %r66, %r67, %r68;
	mov.u32 	%r69, %ntid.z;
	mov.u32 	%r70, %ctaid.z;
	mov.u32 	%r71, %tid.z;
	mad.lo.s32 	%r129, %r69, %r70, %r71;
$L__BB0_16:
	setp.ge.u32 	%p10, %r128, %r56;
	setp.ge.u32 	%p11, %r129, %r58;
	or.pred  	%p12, %p10, %p11;
	setp.lt.s32 	%p13, %r57, 1;
	or.pred  	%p14, %p12, %p13;
	@%p14 bra 	$L__BB0_28;
	mul.lo.s32 	%r17, %r128, %r57;
	mad.lo.s32 	%r103, %r128, %r58, %r129;
	cvta.to.global.u64 	%rd7, %rd4;
	mul.wide.u32 	%rd8, %r103, 4;
	add.s64 	%rd3, %rd7, %rd8;
	ld.global.f32 	%f52, [%rd3];
	and.b32  	%r18, %r57, 7;
	setp.lt.u32 	%p15, %r57, 8;
	mov.b32 	%r141, 0;
	@%p15 bra 	$L__BB0_20;
	and.b32  	%r141, %r57, 2147483640;
	neg.s32 	%r139, %r141;
	add.s32 	%r138, %r129, %r58;
	shl.b32 	%r22, %r58, 3;
	shl.b32 	%r104, %r58, 1;
	add.s32 	%r137, %r129, %r104;
	mad.lo.s32 	%r136, %r58, 3, %r129;
	shl.b32 	%r105, %r58, 2;
	add.s32 	%r135, %r129, %r105;
	mad.lo.s32 	%r134, %r58, 5, %r129;
	mad.lo.s32 	%r133, %r58, 6, %r129;
	mad.lo.s32 	%r132, %r58, 7, %r129;
	add.s32 	%r130, %r17, 3;
	mov.u32 	%r131, %r129;
$L__BB0_19:
	.pragma "nounroll";
	add.s32 	%r106, %r130, -3;
	mul.wide.u32 	%rd9, %r106, 4;
	add.s64 	%rd10, %rd2, %rd9;
	ld.global.f32 	%f9, [%rd10];
	mul.wide.u32 	%rd11, %r131, 4;
	add.s64 	%rd12, %rd1, %rd11;
	ld.global.f32 	%f10, [%rd12];
	fma.rn.f32 	%f11, %f9, %f10, %f52;
	st.global.f32 	[%rd3], %f11;
	add.s32 	%r107, %r130, -2;
	mul.wide.u32 	%rd13, %r107, 4;
	add.s64 	%rd14, %rd2, %rd13;
	ld.global.f32 	%f12, [%rd14];
	mul.wide.u32 	%rd15, %r138, 4;
	add.s64 	%rd16, %rd1, %rd15;
	ld.global.f32 	%f13, [%rd16];
	fma.rn.f32 	%f14, %f12, %f13, %f11;
	st.global.f32 	[%rd3], %f14;
	add.s32 	%r108, %r130, -1;
	mul.wide.u32 	%rd17, %r108, 4;
	add.s64 	%rd18, %rd2, %rd17;
	ld.global.f32 	%f15, [%rd18];
	mul.wide.u32 	%rd19, %r137, 4;
	add.s64 	%rd20, %rd1, %rd19;
	ld.global.f32 	%f16, [%rd20];
	fma.rn.f32 	%f17, %f15, %f16, %f14;
	st.global.f32 	[%rd3], %f17;
	add.s32 	%r109, %r130, 4;
	mul.wide.u32 	%rd21, %r130, 4;
	add.s64 	%rd22, %rd2, %rd21;
	ld.global.f32 	%f18, [%rd22];
	mul.wide.u32 	%rd23, %r136, 4;
	add.s64 	%rd24, %rd1, %rd23;
	ld.global.f32 	%f19, [%rd24];
	fma.rn.f32 	%f20, %f18, %f19, %f17;
	st.global.f32 	[%rd3], %f20;
	add.s32 	%r110, %r130, 1;
	mul.wide.u32 	%rd25, %r110, 4;
	add.s64 	%rd26, %rd2, %rd25;
	ld.global.f32 	%f21, [%rd26];
	mul.wide.u32 	%rd27, %r135, 4;
	add.s64 	%rd28, %rd1, %rd27;
	ld.global.f32 	%f22, [%rd28];
	fma.rn.f32 	%f23, %f21, %f22, %f20;
	st.global.f32 	[%rd3], %f23;
	add.s32 	%r111, %r130, 2;
	mul.wide.u32 	%rd29, %r111, 4;
	add.s64 	%rd30, %rd2, %rd29;
	ld.global.f32 	%f24, [%rd30];
	mul.wide.u32 	%rd31, %r134, 4;
	add.s64 	%rd32, %rd1, %rd31;
	ld.global.f32 	%f25, [%rd32];
	fma.rn.f32 	%f26, %f24, %f25, %f23;
	st.global.f32 	[%rd3], %f26;
	add.s32 	%r112, %r130, 3;
	mul.wide.u32 	%rd33, %r112, 4;
	add.s64 	%rd34, %rd2, %rd33;
	ld.global.f32 	%f27, [%rd34];
	mul.wide.u32 	%rd35, %r133, 4;
	add.s64 	%rd36, %rd1, %rd35;
	ld.global.f32 	%f28, [%rd36];
	fma.rn.f32 	%f29, %f27, %f28, %f26;
	st.global.f32 	[%rd3], %f29;
	mul.wide.u32 	%rd37, %r109, 4;
	add.s64 	%rd38, %rd2, %rd37;
	ld.global.f32 	%f30, [%rd38];
	mul.wide.u32 	%rd39, %r132, 4;
	add.s64 	%rd40, %rd1, %rd39;
	ld.global.f32 	%f31, [%rd40];
	fma.rn.f32 	%f52, %f30, %f31, %f29;
	st.global.f32 	[%rd3], %f52;
	add.s32 	%r139, %r139, 8;
	add.s32 	%r138, %r138, %r22;
	add.s32 	%r137, %r137, %r22;
	add.s32 	%r136, %r136, %r22;
	add.s32 	%r135, %r135, %r22;
	add.s32 	%r134, %r134, %r22;
	add.s32 	%r133, %r133, %r22;
	add.s32 	%r132, %r132, %r22;
	add.s32 	%r131, %r131, %r22;
	add.s32 	%r130, %r130, 8;
	setp.ne.s32 	%p16, %r139, 0;
	@%p16 bra 	$L__BB0_19;
$L__BB0_20:
	setp.eq.s32 	%p17, %r18, 0;
	@%p17 bra 	$L__BB0_28;
	and.b32  	%r51, %r57, 3;
	setp.lt.u32 	%p18, %r18, 4;
	@%p18 bra 	$L__BB0_23;
	add.s32 	%r113, %r141, %r17;
	mul.wide.u32 	%rd41, %r113, 4;
	add.s64 	%rd42, %rd2, %rd41;
	ld.global.f32 	%f32, [%rd42];
	mad.lo.s32 	%r114, %r141, %r58, %r129;
	mul.wide.u32 	%rd43, %r114, 4;
	add.s64 	%rd44, %rd1, %rd43;
	ld.global.f32 	%f33, [%rd44];
	fma.rn.f32 	%f34, %f32, %f33, %f52;
	st.global.f32 	[%rd3], %f34;
	add.s32 	%r115, %r113, 1;
	mul.wide.u32 	%rd45, %r115, 4;
	add.s64 	%rd46, %rd2, %rd45;
	ld.global.f32 	%f35, [%rd46];
	add.s32 	%r116, %r114, %r58;
	mul.wide.u32 	%rd47, %r116, 4;
	add.s64 	%rd48, %rd1, %rd47;
	ld.global.f32 	%f36, [%rd48];
	fma.rn.f32 	%f37, %f35, %f36, %f34;
	st.global.f32 	[%rd3], %f37;
	add.s32 	%r117, %r113, 2;
	mul.wide.u32 	%rd49, %r117, 4;
	add.s64 	%rd50, %rd2, %rd49;
	ld.global.f32 	%f38, [%rd50];
	add.s32 	%r118, %r116, %r58;
	mul.wide.u32 	%rd51, %r118, 4;
	add.s64 	%rd52, %rd1, %rd51;
	ld.global.f32 	%f39, [%rd52];
	fma.rn.f32 	%f40, %f38, %f39, %f37;
	st.global.f32 	[%rd3], %f40;
	add.s32 	%r119, %r113, 3;
	mul.wide.u32 	%rd53, %r119, 4;
	add.s64 	%rd54, %rd2, %rd53;
	ld.global.f32 	%f41, [%rd54];
	add.s32 	%r120, %r118, %r58;
	mul.wide.u32 	%rd55, %r120, 4;
	add.s64 	%rd56, %rd1, %rd55;
	ld.global.f32 	%f42, [%rd56];
	fma.rn.f32 	%f52, %f41, %f42, %f40;
	st.global.f32 	[%rd3], %f52;
	add.s32 	%r141, %r141, 4;
$L__BB0_23:
	setp.eq.s32 	%p19, %r51, 0;
	@%p19 bra 	$L__BB0_28;
	setp.eq.s32 	%p20, %r51, 1;
	@%p20 bra 	$L__BB0_26;
	add.s32 	%r121, %r141, %r17;
	mul.wide.u32 	%rd57, %r121, 4;
	add.s64 	%rd58, %rd2, %rd57;
	ld.global.f32 	%f43, [%rd58];
	mad.lo.s32 	%r122, %r141, %r58, %r129;
	mul.wide.u32 	%rd59, %r122, 4;
	add.s64 	%rd60, %rd1, %rd59;
	ld.global.f32 	%f44, [%rd60];
	fma.rn.f32 	%f45, %f43, %f44, %f52;
	st.global.f32 	[%rd3], %f45;
	add.s32 	%r123, %r121, 1;
	mul.wide.u32 	%rd61, %r123, 4;
	add.s64 	%rd62, %rd2, %rd61;
	ld.global.f32 	%f46, [%rd62];
	add.s32 	%r124, %r122, %r58;
	mul.wide.u32 	%rd63, %r124, 4;
	add.s64 	%rd64, %rd1, %rd63;
	ld.global.f32 	%f47, [%rd64];
	fma.rn.f32 	%f52, %f46, %f47, %f45;
	st.global.f32 	[%rd3], %f52;
	add.s32 	%r141, %r141, 2;
$L__BB0_26:
	and.b32  	%r125, %r57, 1;
	setp.eq.b32 	%p21, %r125, 1;
	not.pred 	%p22, %p21;
	@%p22 bra 	$L__BB0_28;
	add.s32 	%r126, %r141, %r17;
	mul.wide.u32 	%rd65, %r126, 4;
	add.s64 	%rd66, %rd2, %rd65;
	ld.global.f32 	%f48, [%rd66];
	mad.lo.s32 	%r127, %r141, %r58, %r129;
	mul.wide.u32 	%rd67, %r127, 4;
	add.s64 	%rd68, %rd1, %rd67;
	ld.global.f32 	%f49, [%rd68];
	fma.rn.f32 	%f50, %f48, %f49, %f52;
	st.global.f32 	[%rd3], %f50;
$L__BB0_28:
	ret;

}
	// .globl	_Z15_matrixVecLoadHPKfP6float4iii
.visible .entry _Z15_matrixVecLoadHPKfP6float4iii(
	.param .u64 .ptr .align 1 _Z15_matrixVecLoadHPKfP6float4iii_param_0,
	.param .u64 .ptr .align 1 _Z15_matrixVecLoadHPKfP6float4iii_param_1,
	.param .u32 _Z15_matrixVecLoadHPKfP6float4iii_param_2,
	.param .u32 _Z15_matrixVecLoadHPKfP6float4iii_param_3,
	.param .u32 _Z15_matrixVecLoadHPKfP6float4iii_param_4
)
{
	.reg .pred 	%p<5>;
	.reg .b32 	%r<23>;
	.reg .b32 	%f<12>;
	.reg .b64 	%rd<27>;

	ld.param.u64 	%rd4, [_Z15_matrixVecLoadHPKfP6float4iii_param_0];
	ld.param.u64 	%rd3, [_Z15_matrixVecLoadHPKfP6float4iii_param_1];
	ld.param.u32 	%r9, [_Z15_matrixVecLoadHPKfP6float4iii_param_2];
	ld.param.u32 	%r7, [_Z15_matrixVecLoadHPKfP6float4iii_param_3];
	ld.param.u32 	%r8, [_Z15_matrixVecLoadHPKfP6float4iii_param_4];
	cvta.to.global.u64 	%rd1, %rd4;
	mov.u32 	%r10, %ntid.x;
	mov.u32 	%r11, %ctaid.x;
	mov.u32 	%r12, %tid.x;
	mad.lo.s32 	%r1, %r10, %r11, %r12;
	div.u32 	%r2, %r1, %r7;
	setp.ge.u32 	%p1, %r2, %r9;
	@%p1 bra 	$L__BB1_8;
	rem.u32 	%r13, %r1, %r7;
	cvta.to.global.u64 	%rd5, %rd3;
	mad.lo.s32 	%r14, %r2, %r7, %r13;
	mul.lo.s32 	%r3, %r2, %r8;
	shl.b32 	%r4, %r13, 2;
	add.s32 	%r5, %r4, %r3;
	mul.wide.u32 	%rd6, %r14, 16;
	add.s64 	%rd2, %rd5, %rd6;
	mov.f32 	%f1, 0f00000000;
	st.global.v4.f32 	[%rd2], {%f1, %f1, %f1, %f1};
	or.b32  	%r15, %r4, 3;
	setp.ge.u32 	%p2, %r15, %r8;
	@%p2 bra 	$L__BB1_3;
	mul.wide.u32 	%rd19, %r5, 4;
	add.s64 	%rd20, %rd1, %rd19;
	ld.global.f32 	%f8, [%rd20];
	st.global.f32 	[%rd2], %f8;
	add.s32 	%r20, %r5, 1;
	mul.wide.u32 	%rd21, %r20, 4;
	add.s64 	%rd22, %rd1, %rd21;
	ld.global.f32 	%f9, [%rd22];
	st.global.f32 	[%rd2+4], %f9;
	add.s32 	%r21, %r5, 2;
	mul.wide.u32 	%rd23, %r21, 4;
	add.s64 	%rd24, %rd1, %rd23;
	ld.global.f32 	%f10, [%rd24];
	st.global.f32 	[%rd2+8], %f10;
	add.s32 	%r22, %r5, 3;
	mul.wide.u32 	%rd25, %r22, 4;
	add.s64 	%rd26, %rd1, %rd25;
	ld.global.f32 	%f11, [%rd26];
	st.global.f32 	[%rd2+12], %f11;
	bra.uni 	$L__BB1_8;
$L__BB1_3:
	add.s32 	%r16, %r4, 2;
	setp.ge.u32 	%p3, %r16, %r8;
	@%p3 bra 	$L__BB1_5;
	mul.wide.u32 	%rd13, %r5, 4;
	add.s64 	%rd14, %rd1, %rd13;
	ld.global.f32 	%f5, [%rd14];
	st.global.f32 	[%rd2], %f5;
	add.s32 	%r18, %r5, 1;
	mul.wide.u32 	%rd15, %r18, 4;
	add.s64 	%rd16, %rd1, %rd15;
	ld.global.f32 	%f6, [%rd16];
	st.global.f32 	[%rd2+4], %f6;
	add.s32 	%r19, %r5, 2;
	mul.wide.u32 	%rd17, %r19, 4;
	add.s64 	%rd18, %rd1, %rd17;
	ld.global.f32 	%f7, [%rd18];
	st.global.f32 	[%rd2+8], %f7;
	bra.uni 	$L__BB1_8;
$L__BB1_5:
	add.s32 	%r6, %r4, 1;
	setp.ge.u32 	%p4, %r6, %r8;
	@%p4 bra 	$L__BB1_7;
	mul.wide.u32 	%rd9, %r5, 4;
	add.s64 	%rd10, %rd1, %rd9;
	ld.global.f32 	%f3, [%rd10];
	st.global.f32 	[%rd2], %f3;
	add.s32 	%r17, %r6, %r3;
	mul.wide.u32 	%rd11, %r17, 4;
	add.s64 	%rd12, %rd1, %rd11;
	ld.global.f32 	%f4, [%rd12];
	st.global.f32 	[%rd2+4], %f4;
	bra.uni 	$L__BB1_8;
$L__BB1_7:
	mul.wide.u32 	%rd7, %r5, 4;
	add.s64 	%rd8, %rd1, %rd7;
	ld.global.f32 	%f2, [%rd8];
	st.global.f32 	[%rd2], %f2;
$L__BB1_8:
	ret;

}
	// .globl	_Z15_matrixVecLoadVPKfP6float4iii
.visible .entry _Z15_matrixVecLoadVPKfP6float4iii(
	.param .u64 .ptr .align 1 _Z15_matrixVecLoadVPKfP6float4iii_param_0,
	.param .u64 .ptr .align 1 _Z15_matrixVecLoadVPKfP6float4iii_param_1,
	.param .u32 _Z15_matrixVecLoadVPKfP6float4iii_param_2,
	.param .u32 _Z15_matrixVecLoadVPKfP6float4iii_param_3,
	.param .u32 _Z15_matrixVecLoadVPKfP6float4iii_param_4
)
{
	.reg .pred 	%p<5>;
	.reg .b32 	%r<22>;
	.reg .b32 	%f<12>;
	.reg .b64 	%rd<27>;

	ld.param.u64 	%rd4, [_Z15_matrixVecLoadVPKfP6float4iii_param_0];
	ld.param.u64 	%rd3, [_Z15_matrixVecLoadVPKfP6float4iii_param_1];
	ld.param.u32 	%r7, [_Z15_matrixVecLoadVPKfP6float4iii_param_2];
	ld.param.u32 	%r5, [_Z15_matrixVecLoadVPKfP6float4iii_param_3];
	ld.param.u32 	%r6, [_Z15_matrixVecLoadVPKfP6float4iii_param_4];
	cvta.to.global.u64 	%rd1, %rd4;
	mov.u32 	%r8, %ntid.x;
	mov.u32 	%r9, %ctaid.x;
	mov.u32 	%r10, %tid.x;
	mad.lo.s32 	%r1, %r8, %r9, %r10;
	div.u32 	%r2, %r1, %r5;
	setp.ge.u32 	%p1, %r2, %r7;
	@%p1 bra 	$L__BB2_8;
	rem.u32 	%r11, %r1, %r5;
	cvta.to.global.u64 	%rd5, %rd3;
	mad.lo.s32 	%r12, %r2, %r5, %r11;
	shl.b32 	%r3, %r2, 2;
	mad.lo.s32 	%r4, %r3, %r5, %r11;
	mul.wide.u32 	%rd6, %r12, 16;
	add.s64 	%rd2, %rd5, %rd6;
	mov.f32 	%f1, 0f00000000;
	st.global.v4.f32 	[%rd2], {%f1, %f1, %f1, %f1};
	or.b32  	%r13, %r3, 3;
	setp.ge.u32 	%p2, %r13, %r6;
	@%p2 bra 	$L__BB2_3;
	mul.wide.u32 	%rd19, %r4, 4;
	add.s64 	%rd20, %rd1, %rd19;
	ld.global.f32 	%f8, [%rd20];
	st.global.f32 	[%rd2], %f8;
	add.s32 	%r19, %r4, %r5;
	mul.wide.u32 	%rd21, %r19, 4;
	add.s64 	%rd22, %rd1, %rd21;
	ld.global.f32 	%f9, [%rd22];
	st.global.f32 	[%rd2+4], %f9;
	add.s32 	%r20, %r19, %r5;
	mul.wide.u32 	%rd23, %r20, 4;
	add.s64 	%rd24, %rd1, %rd23;
	ld.global.f32 	%f10, [%rd24];
	st.global.f32 	[%rd2+8], %f10;
	add.s32 	%r21, %r20, %r5;
	mul.wide.u32 	%rd25, %r21, 4;
	add.s64 	%rd26, %rd1, %rd25;
	ld.global.f32 	%f11, [%rd26];
	st.global.f32 	[%rd2+12], %f11;
	bra.uni 	$L__BB2_8;
$L__BB2_3:
	add.s32 	%r14, %r3, 2;
	setp.ge.u32 	%p3, %r14, %r6;
	@%p3 bra 	$L__BB2_5;
	mul.wide.u32 	%rd13, %r4, 4;
	add.s64 	%rd14, %rd1, %rd13;
	ld.global.f32 	%f5, [%rd14];
	st.global.f32 	[%rd2], %f5;
	add.s32 	%r17, %r4, %r5;
	mul.wide.u32 	%rd15, %r17, 4;
	add.s64 	%rd16, %rd1, %rd15;
	ld.global.f32 	%f6, [%rd16];
	st.global.f32 	[%rd2+4], %f6;
	add.s32 	%r18, %r17, %r5;
	mul.wide.u32 	%rd17, %r18, 4;
	add.s64 	%rd18, %rd1, %rd17;
	ld.global.f32 	%f7, [%rd18];
	st.global.f32 	[%rd2+8], %f7;
	bra.uni 	$L__BB2_8;
$L__BB2_5:
	add.s32 	%r15, %r3, 1;
	setp.ge.u32 	%p4, %r15, %r6;
	@%p4 bra 	$L__BB2_7;
	mul.wide.u32 	%rd9, %r4, 4;
	add.s64 	%rd10, %rd1, %rd9;
	ld.global.f32 	%f3, [%rd10];
	st.global.f32 	[%rd2], %f3;
	add.s32 	%r16, %r4, %r5;
	mul.wide.u32 	%rd11, %r16, 4;
	add.s64 	%rd12, %rd1, %rd11;
	ld.global.f32 	%f4, [%rd12];
	st.global.f32 	[%rd2+4], %f4;
	bra.uni 	$L__BB2_8;
$L__BB2_7:
	mul.wide.u32 	%rd7, %r4, 4;
	add.s64 	%rd8, %rd1, %rd7;
	ld.global.f32 	%f2, [%rd8];
	st.global.f32 	[%rd2], %f2;
$L__BB2_8:
	ret;

}
	// .globl	_Z13_matrixMulVecPK6float4S1_Pfiii
.visible .entry _Z13_matrixMulVecPK6float4S1_Pfiii(
	.param .u64 .ptr .align 1 _Z13_matrixMulVecPK6float4S1_Pfiii_param_0,
	.param .u64 .ptr .align 1 _Z13_matrixMulVecPK6float4S1_Pfiii_param_1,
	.param .u64 .ptr .align 1 _Z13_matrixMulVecPK6float4S1_Pfiii_param_2,
	.param .u32 _Z13_matrixMulVecPK6float4S1_Pfiii_param_3,
	.param .u32 _Z13_matrixMulVecPK6float4S1_Pfiii_param_4,
	.param .u32 _Z13_matrixMulVecPK6float4S1_Pfiii_param_5
)
{
	.reg .pred 	%p<13>;
	.reg .b32 	%r<89>;
	.reg .b32 	%f<218>;
	.reg .b64 	%rd<70>;

	ld.param.u64 	%rd4, [_Z13_matrixMulVecPK6float4S1_Pfiii_param_0];
	ld.param.u64 	%rd5, [_Z13_matrixMulVecPK6float4S1_Pfiii_param_1];
	ld.param.u32 	%r43, [_Z13_matrixMulVecPK6float4S1_Pfiii_param_3];
	ld.param.u32 	%r41, [_Z13_matrixMulVecPK6float4S1_Pfiii_param_4];
	ld.param.u32 	%r42, [_Z13_matrixMulVecPK6float4S1_Pfiii_param_5];
	cvta.to.global.u64 	%rd1, %rd5;
	cvta.to.global.u64 	%rd2, %rd4;
	mov.u32 	%r44, %ntid.x;
	mov.u32 	%r45, %ctaid.x;
	mov.u32 	%r46, %tid.x;
	mad.lo.s32 	%r47, %r44, %r45, %r46;
	div.s32 	%r1, %r47, %r42;
	mul.lo.s32 	%r48, %r1, %r42;
	sub.s32 	%r2, %r47, %r48;
	setp.ge.u32 	%p1, %r1, %r43;
	setp.ge.u32 	%p2, %r2, %r42;
	or.pred  	%p3, %p1, %p2;
	@%p3 bra 	$L__BB3_14;
	setp.lt.s32 	%p4, %r41, 1;
	mov.f32 	%f217, 0f00000000;
	@%p4 bra 	$L__BB3_13;
	mul.lo.s32 	%r3, %r1, %r41;
	and.b32  	%r4, %r41, 7;
	setp.lt.u32 	%p5, %r41, 8;
	mov.f32 	%f217, 0f00000000;
	mov.b32 	%r87, 0;
	@%p5 bra 	$L__BB3_5;
	and.b32  	%r87, %r41, 2147483640;
	neg.s32 	%r85, %r87;
	add.s32 	%r84, %r2, %r42;
	shl.b32 	%r50, %r42, 1;
	add.s32 	%r83, %r2, %r50;
	mad.lo.s32 	%r82, %r42, 3, %r2;
	shl.b32 	%r51, %r42, 2;
	add.s32 	%r81, %r2, %r51;
	mad.lo.s32 	%r80, %r42, 5, %r2;
	mad.lo.s32 	%r79, %r42, 6, %r2;
	mad.lo.s32 	%r78, %r42, 7, %r2;
	add.s32 	%r76, %r3, 3;
	mov.f32 	%f217, 0f00000000;
	mov.u32 	%r77, %r2;
$L__BB3_4:
	.pragma "nounroll";
	add.s32 	%r52, %r76, -3;
	mul.wide.u32 	%rd6, %r52, 16;
	add.s64 	%rd7, %rd2, %rd6;
	mul.wide.u32 	%rd8, %r77, 16;
	add.s64 	%rd9, %rd1, %rd8;
	ld.global.v4.f32 	{%f17, %f18, %f19, %f20}, [%rd7];
	ld.global.v4.f32 	{%f21, %f22, %f23, %f24}, [%rd9];
	mul.f32 	%f25, %f18, %f22;
	fma.rn.f32 	%f26, %f17, %f21, %f25;
	fma.rn.f32 	%f27, %f19, %f23, %f26;
	fma.rn.f32 	%f28, %f20, %f24, %f27;
	add.f32 	%f29, %f217, %f28;
	add.s32 	%r53, %r76, -2;
	mul.wide.u32 	%rd10, %r53, 16;
	add.s64 	%rd11, %rd2, %rd10;
	mul.wide.u32 	%rd12, %r84, 16;
	add.s64 	%rd13, %rd1, %rd12;
	ld.global.v4.f32 	{%f30, %f31, %f32, %f33}, [%rd11];
	ld.global.v4.f32 	{%f34, %f35, %f36, %f37}, [%rd13];
	mul.f32 	%f38, %f31, %f35;
	fma.rn.f32 	%f39, %f30, %f34, %f38;
	fma.rn.f32 	%f40, %f32, %f36, %f39;
	fma.rn.f32 	%f41, %f33, %f37, %f40;
	add.f32 	%f42, %f29, %f41;
	add.s32 	%r54, %r76, -1;
	mul.wide.u32 	%rd14, %r54, 16;
	add.s64 	%rd15, %rd2, %rd14;
	mul.wide.u32 	%rd16, %r83, 16;
	add.s64 	%rd17, %rd1, %rd16;
	ld.global.v4.f32 	{%f43, %f44, %f45, %f46}, [%rd15];
	ld.global.v4.f32 	{%f47, %f48, %f49, %f50}, [%rd17];
	mul.f32 	%f51, %f44, %f48;
	fma.rn.f32 	%f52, %f43, %f47, %f51;
	fma.rn.f32 	%f53, %f45, %f49, %f52;
	fma.rn.f32 	%f54, %f46, %f50, %f53;
	add.f32 	%f55, %f42, %f54;
	add.s32 	%r55, %r76, 4;
	mul.wide.u32 	%rd18, %r76, 16;
	add.s64 	%rd19, %rd2, %rd18;
	mul.wide.u32 	%rd20, %r82, 16;
	add.s64 	%rd21, %rd1, %rd20;
	ld.global.v4.f32 	{%f56, %f57, %f58, %f59}, [%rd19];
	ld.global.v4.f32 	{%f60, %f61, %f62, %f63}, [%rd21];
	mul.f32 	%f64, %f57, %f61;
	fma.rn.f32 	%f65, %f56, %f60, %f64;
	fma.rn.f32 	%f66, %f58, %f62, %f65;
	fma.rn.f32 	%f67, %f59, %f63, %f66;
	add.f32 	%f68, %f55, %f67;
	add.s32 	%r56, %r76, 1;
	mul.wide.u32 	%rd22, %r56, 16;
	add.s64 	%rd23, %rd2, %rd22;
	mul.wide.u32 	%rd24, %r81, 16;
	add.s64 	%rd25, %rd1, %rd24;
	ld.global.v4.f32 	{%f69, %f70, %f71, %f72}, [%rd23];
	ld.global.v4.f32 	{%f73, %f74, %f75, %f76}, [%rd25];
	mul.f32 	%f77, %f70, %f74;
	fma.rn.f32 	%f78, %f69, %f73, %f77;
	fma.rn.f32 	%f79, %f71, %f75, %f78;
	fma.rn.f32 	%f80, %f72, %f76, %f79;
	add.f32 	%f81, %f68, %f80;
	add.s32 	%r57, %r76, 2;
	mul.wide.u32 	%rd26, %r57, 16;
	add.s64 	%rd27, %rd2, %rd26;
	mul.wide.u32 	%rd28, %r80, 16;
	add.s64 	%rd29, %rd1, %rd28;
	ld.global.v4.f32 	{%f82, %f83, %f84, %f85}, [%rd27];
	ld.global.v4.f32 	{%f86, %f87, %f88, %f89}, [%rd29];
	mul.f32 	%f90, %f83, %f87;
	fma.rn.f32 	%f91, %f82, %f86, %f90;
	fma.rn.f32 	%f92, %f84, %f88, %f91;
	fma.rn.f32 	%f93, %f85, %f89, %f92;
	add.f32 	%f94, %f81, %f93;
	add.s32 	%r58, %r76, 3;
	mul.wide.u32 	%rd30, %r58, 16;
	add.s64 	%rd31, %rd2, %rd30;
	mul.wide.u32 	%rd32, %r79, 16;
	add.s64 	%rd33, %rd1, %rd32;
	ld.global.v4.f32 	{%f95, %f96, %f97, %f98}, [%rd31];
	ld.global.v4.f32 	{%f99, %f100, %f101, %f102}, [%rd33];
	mul.f32 	%f103, %f96, %f100;
	fma.rn.f32 	%f104, %f95, %f99, %f103;
	fma.rn.f32 	%f105, %f97, %f101, %f104;
	fma.rn.f32 	%f106, %f98, %f102, %f105;
	add.f32 	%f107, %f94, %f106;
	mul.wide.u32 	%rd34, %r55, 16;
	add.s64 	%rd35, %rd2, %rd34;
	mul.wide.u32 	%rd36, %r78, 16;
	add.s64 	%rd37, %rd1, %rd36;
	ld.global.v4.f32 	{%f108, %f109, %f110, %f111}, [%rd35];
	ld.global.v4.f32 	{%f112, %f113, %f114, %f115}, [%rd37];
	mul.f32 	%f116, %f109, %f113;
	fma.rn.f32 	%f117, %f108, %f112, %f116;
	fma.rn.f32 	%f118, %f110, %f114, %f117;
	fma.rn.f32 	%f119, %f111, %f115, %f118;
	add.f32 	%f217, %f107, %f119;
	add.s32 	%r85, %r85, 8;
	shl.b32 	%r59, %r42, 3;
	add.s32 	%r84, %r84, %r59;
	add.s32 	%r83, %r83, %r59;
	add.s32 	%r82, %r82, %r59;
	add.s32 	%r81, %r81, %r59;
	add.s32 	%r80, %r80, %r59;
	add.s32 	%r79, %r79, %r59;
	add.s32 	%r78, %r78, %r59;
	add.s32 	%r77, %r77, %r59;
	add.s32 	%r76, %r76, 8;
	setp.ne.s32 	%p6, %r85, 0;
	@%p6 bra 	$L__BB3_4;
$L__BB3_5:
	setp.eq.s32 	%p7, %r4, 0;
	@%p7 bra 	$L__BB3_13;
	and.b32  	%r36, %r41, 3;
	setp.lt.u32 	%p8, %r4, 4;
	@%p8 bra 	$L__BB3_8;
	add.s32 	%r60, %r87, %r3;
	mul.wide.u32 	%rd38, %r60, 16;
	add.s64 	%rd39, %rd2, %rd38;
	mad.lo.s32 	%r61, %r87, %r42, %r2;
	mul.wide.u32 	%rd40, %r61, 16;
	add.s64 	%rd41, %rd1, %rd40;
	ld.global.v4.f32 	{%f121, %f122, %f123, %f124}, [%rd39];
	ld.global.v4.f32 	{%f125, %f126, %f127, %f128}, [%rd41];
	mul.f32 	%f129, %f122, %f126;
	fma.rn.f32 	%f130, %f121, %f125, %f129;
	fma.rn.f32 	%f131, %f123, %f127, %f130;
	fma.rn.f32 	%f132, %f124, %f128, %f131;
	add.f32 	%f133, %f217, %f132;
	add.s32 	%r62, %r60, 1;
	mul.wide.u32 	%rd42, %r62, 16;
	add.s64 	%rd43, %rd2, %rd42;
	add.s32 	%r63, %r61, %r42;
	mul.wide.u32 	%rd44, %r63, 16;
	add.s64 	%rd45, %rd1, %rd44;
	ld.global.v4.f32 	{%f134, %f135, %f136, %f137}, [%rd43];
	ld.global.v4.f32 	{%f138, %f139, %f140, %f141}, [%rd45];
	mul.f32 	%f142, %f135, %f139;
	fma.rn.f32 	%f143, %f134, %f138, %f142;
	fma.rn.f32 	%f144, %f136, %f140, %f143;
	fma.rn.f32 	%f145, %f137, %f141, %f144;
	add.f32 	%f146, %f133, %f145;
	add.s32 	%r64, %r60, 2;
	mul.wide.u32 	%rd46, %r64, 16;
	add.s64 	%rd47, %rd2, %rd46;
	add.s32 	%r65, %r63, %r42;
	mul.wide.u32 	%rd48, %r65, 16;
	add.s64 	%rd49, %rd1, %rd48;
	ld.global.v4.f32 	{%f147, %f148, %f149, %f150}, [%rd47];
	ld.global.v4.f32 	{%f151, %f152, %f153, %f154}, [%rd49];
	mul.f32 	%f155, %f148, %f152;
	fma.rn.f32 	%f156, %f147, %f151, %f155;
	fma.rn.f32 	%f157, %f149, %f153, %f156;
	fma.rn.f32 	%f158, %f150, %f154, %f157;
	add.f32 	%f159, %f146, %f158;
	add.s32 	%r66, %r60, 3;
	mul.wide.u32 	%rd50, %r66, 16;
	add.s64 	%rd51, %rd2, %rd50;
	add.s32 	%r67, %r65, %r42;
	mul.wide.u32 	%rd52, %r67, 16;
	add.s64 	%rd53, %rd1, %rd52;
	ld.global.v4.f32 	{%f160, %f161, %f162, %f163}, [%rd51];
	ld.global.v4.f32 	{%f164, %f165, %f166, %f167}, [%rd53];
	mul.f32 	%f168, %f161, %f165;
	fma.rn.f32 	%f169, %f160, %f164, %f168;
	fma.rn.f32 	%f170, %f162, %f166, %f169;
	fma.rn.f32 	%f171, %f163, %f167, %f170;
	add.f32 	%f217, %f159, %f171;
	add.s32 	%r87, %r87, 4;
$L__BB3_8:
	setp.eq.s32 	%p9, %r36, 0;
	@%p9 bra 	$L__BB3_13;
	setp.eq.s32 	%p10, %r36, 1;
	@%p10 bra 	$L__BB3_11;
	add.s32 	%r68, %r87, %r3;
	mul.wide.u32 	%rd54, %r68, 16;
	add.s64 	%rd55, %rd2, %rd54;
	mad.lo.s32 	%r69, %r87, %r42, %r2;
	mul.wide.u32 	%rd56, %r69, 16;
	add.s64 	%rd57, %rd1, %rd56;
	ld.global.v4.f32 	{%f173, %f174, %f175, %f176}, [%rd55];
	ld.global.v4.f32 	{%f177, %f178, %f179, %f180}, [%rd57];
	mul.f32 	%f181, %f174, %f178;
	fma.rn.f32 	%f182, %f173, %f177, %f181;
	fma.rn.f32 	%f183, %f175, %f179, %f182;
	fma.rn.f32 	%f184, %f176, %f180, %f183;
	add.f32 	%f185, %f217, %f184;
	add.s32 	%r70, %r68, 1;
	mul.wide.u32 	%rd58, %r70, 16;
	add.s64 	%rd59, %rd2, %rd58;
	add.s32 	%r71, %r69, %r42;
	mul.wide.u32 	%rd60, %r71, 16;
	add.s64 	%rd61, %rd1, %rd60;
	ld.global.v4.f32 	{%f186, %f187, %f188, %f189}, [%rd59];
	ld.global.v4.f32 	{%f190, %f191, %f192, %f193}, [%rd61];
	mul.f32 	%f194, %f187, %f191;
	fma.rn.f32 	%f195, %f186, %f190, %f194;
	fma.rn.f32 	%f196, %f188, %f192, %f195;
	fma.rn.f32 	%f197, %f189, %f193, %f196;
	add.f32 	%f217, %f185, %f197;
	add.s32 	%r87, %r87, 2;
$L__BB3_11:
	and.b32  	%r72, %r41, 1;
	setp.eq.b32 	%p11, %r72, 1;
	not.pred 	%p12, %p11;
	@%p12 bra 	$L__BB3_13;
	add.s32 	%r73, %r87, %r3;
	mul.wide.u32 	%rd62, %r73, 16;
	add.s64 	%rd63, %rd2, %rd62;
	mad.lo.s32 	%r74, %r87, %r42, %r2;
	mul.wide.u32 	%rd64, %r74, 16;
	add.s64 	%rd65, %rd1, %rd64;
	ld.global.v4.f32 	{%f198, %f199, %f200, %f201}, [%rd63];
	ld.global.v4.f32 	{%f202, %f203, %f204, %f205}, [%rd65];
	mul.f32 	%f206, %f199, %f203;
	fma.rn.f32 	%f207, %f198, %f202, %f206;
	fma.rn.f32 	%f208, %f200, %f204, %f207;
	fma.rn.f32 	%f209, %f201, %f205, %f208;
	add.f32 	%f217, %f217, %f209;
$L__BB3_13:
	ld.param.u64 	%rd69, [_Z13_matrixMulVecPK6float4S1_Pfiii_param_2];
	mad.lo.s32 	%r75, %r1, %r42, %r2;
	cvta.to.global.u64 	%rd66, %rd69;
	mul.wide.u32 	%rd67, %r75, 4;
	add.s64 	%rd68, %rd66, %rd67;
	st.global.f32 	[%rd68], %f217;
$L__BB3_14:
	ret;

}
	// .globl	_Z15_matrixMulVecShPK6float4S1_Pfiii
.visible .entry _Z15_matrixMulVecShPK6float4S1_Pfiii(
	.param .u64 .ptr .align 1 _Z15_matrixMulVecShPK6float4S1_Pfiii_param_0,
	.param .u64 .ptr .align 1 _Z15_matrixMulVecShPK6float4S1_Pfiii_param_1,
	.param .u64 .ptr .align 1 _Z15_matrixMulVecShPK6float4S1_Pfiii_param_2,
	.param .u32 _Z15_matrixMulVecShPK6float4S1_Pfiii_param_3,
	.param .u32 _Z15_matrixMulVecShPK6float4S1_Pfiii_param_4,
	.param .u32 _Z15_matrixMulVecShPK6float4S1_Pfiii_param_5
)
{
	.reg .pred 	%p<8>;
	.reg .b32 	%r<47>;
	.reg .b32 	%f<241>;
	.reg .b64 	%rd<13>;
	// demoted variable
	.shared .align 16 .b8 _ZZ15_matrixMulVecShPK6float4S1_PfiiiE5arrAs[4096];
	// demoted variable
	.shared .align 16 .b8 _ZZ15_matrixMulVecShPK6float4S1_PfiiiE5arrBs[4096];
	ld.param.u64 	%rd3, [_Z15_matrixMulVecShPK6float4S1_Pfiii_param_0];
	ld.param.u64 	%rd4, [_Z15_matrixMulVecShPK6float4S1_Pfiii_param_1];
	ld.param.u64 	%rd5, [_Z15_matrixMulVecShPK6float4S1_Pfiii_param_2];
	ld.param.u32 	%r23, [_Z15_matrixMulVecShPK6float4S1_Pfiii_param_3];
	ld.param.u32 	%r24, [_Z15_matrixMulVecShPK6float4S1_Pfiii_param_4];
	ld.param.u32 	%r25, [_Z15_matrixMulVecShPK6float4S1_Pfiii_param_5];
	mov.u32 	%r26, %ntid.x;
	mov.u32 	%r27, %ctaid.x;
	mov.u32 	%r44, %tid.x;
	mad.lo.s32 	%r2, %r26, %r27, %r44;
	mov.u32 	%r28, %ntid.y;
	mov.u32 	%r29, %ctaid.y;
	mov.u32 	%r42, %tid.y;
	mad.lo.s32 	%r4, %r28, %r29, %r42;
	setp.lt.s32 	%p1, %r24, 16;
	mov.f32 	%f240, 0f00000000;
	@%p1 bra 	$L__BB4_7;
	shl.b32 	%r30, %r42, 4;
	add.s32 	%r31, %r30, %r44;
	shl.b32 	%r32, %r31, 4;
	mov.u32 	%r33, _ZZ15_matrixMulVecShPK6float4S1_PfiiiE5arrAs;
	add.s32 	%r5, %r33, %r32;
	mov.u32 	%r34, _ZZ15_matrixMulVecShPK6float4S1_PfiiiE5arrBs;
	add.s32 	%r6, %r34, %r32;
	shl.b32 	%r35, %r44, 4;
	add.s32 	%r7, %r33, %r35;
	shl.b32 	%r36, %r42, 8;
	add.s32 	%r8, %r34, %r36;
	shr.s32 	%r37, %r24, 31;
	shr.u32 	%r38, %r37, 28;
	add.s32 	%r39, %r24, %r38;
	shr.s32 	%r40, %r39, 4;
	neg.s32 	%r46, %r40;
	mad.lo.s32 	%r45, %r44, %r25, %r4;
	shl.b32 	%r11, %r25, 4;
	mad.lo.s32 	%r43, %r24, %r2, %r42;
	cvta.to.global.u64 	%rd1, %rd3;
	cvta.to.global.u64 	%rd2, %rd4;
	mov.f32 	%f240, 0f00000000;
$L__BB4_2:
	setp.ge.u32 	%p2, %r42, %r24;
	mov.f32 	%f232, 0f00000000;
	mov.f32 	%f233, %f232;
	mov.f32 	%f234, %f232;
	mov.f32 	%f235, %f232;
	@%p2 bra 	$L__BB4_4;
	mul.wide.u32 	%rd6, %r43, 16;
	add.s64 	%rd7, %rd1, %rd6;
	ld.global.v4.f32 	{%f232, %f233, %f234, %f235}, [%rd7];
$L__BB4_4:
	st.shared.v4.f32 	[%r5], {%f232, %f233, %f234, %f235};
	setp.ge.u32 	%p3, %r44, %r24;
	mov.f32 	%f236, 0f00000000;
	mov.f32 	%f237, %f236;
	mov.f32 	%f238, %f236;
	mov.f32 	%f239, %f236;
	@%p3 bra 	$L__BB4_6;
	mul.wide.u32 	%rd8, %r45, 16;
	add.s64 	%rd9, %rd2, %rd8;
	ld.global.v4.f32 	{%f236, %f237, %f238, %f239}, [%rd9];
$L__BB4_6:
	st.shared.v4.f32 	[%r6], {%f236, %f237, %f238, %f239};
	bar.sync 	0;
	ld.shared.v4.f32 	{%f24, %f25, %f26, %f27}, [%r7];
	ld.shared.v4.f32 	{%f28, %f29, %f30, %f31}, [%r8];
	mul.f32 	%f32, %f25, %f29;
	fma.rn.f32 	%f33, %f24, %f28, %f32;
	fma.rn.f32 	%f34, %f26, %f30, %f33;
	fma.rn.f32 	%f35, %f27, %f31, %f34;
	add.f32 	%f36, %f240, %f35;
	ld.shared.v4.f32 	{%f37, %f38, %f39, %f40}, [%r7+256];
	ld.shared.v4.f32 	{%f41, %f42, %f43, %f44}, [%r8+16];
	mul.f32 	%f45, %f38, %f42;
	fma.rn.f32 	%f46, %f37, %f41, %f45;
	fma.rn.f32 	%f47, %f39, %f43, %f46;
	fma.rn.f32 	%f48, %f40, %f44, %f47;
	add.f32 	%f49, %f36, %f48;
	ld.shared.v4.f32 	{%f50, %f51, %f52, %f53}, [%r7+512];
	ld.shared.v4.f32 	{%f54, %f55, %f56, %f57}, [%r8+32];
	mul.f32 	%f58, %f51, %f55;
	fma.rn.f32 	%f59, %f50, %f54, %f58;
	fma.rn.f32 	%f60, %f52, %f56, %f59;
	fma.rn.f32 	%f61, %f53, %f57, %f60;
	add.f32 	%f62, %f49, %f61;
	ld.shared.v4.f32 	{%f63, %f64, %f65, %f66}, [%r7+768];
	ld.shared.v4.f32 	{%f67, %f68, %f69, %f70}, [%r8+48];
	mul.f32 	%f71, %f64, %f68;
	fma.rn.f32 	%f72, %f63, %f67, %f71;
	fma.rn.f32 	%f73, %f65, %f69, %f72;
	fma.rn.f32 	%f74, %f66, %f70, %f73;
	add.f32 	%f75, %f62, %f74;
	ld.shared.v4.f32 	{%f76, %f77, %f78, %f79}, [%r7+1024];
	ld.shared.v4.f32 	{%f80, %f81, %f82, %f83}, [%r8+64];
	mul.f32 	%f84, %f77, %f81;
	fma.rn.f32 	%f85, %f76, %f80, %f84;
	fma.rn.f32 	%f86, %f78, %f82, %f85;
	fma.rn.f32 	%f87, %f79, %f83, %f86;
	add.f32 	%f88, %f75, %f87;
	ld.shared.v4.f32 	{%f89, %f90, %f91, %f92}, [%r7+1280];
	ld.shared.v4.f32 	{%f93, %f94, %f95, %f96}, [%r8+80];
	mul.f32 	%f97, %f90, %f94;
	fma.rn.f32 	%f98, %f89, %f93, %f97;
	fma.rn.f32 	%f99, %f91, %f95, %f98;
	fma.rn.f32 	%f100, %f92, %f96, %f99;
	add.f32 	%f101, %f88, %f100;
	ld.shared.v4.f32 	{%f102, %f103, %f104, %f105}, [%r7+1536];
	ld.shared.v4.f32 	{%f106, %f107, %f108, %f109}, [%r8+96];
	mul.f32 	%f110, %f103, %f107;
	fma.rn.f32 	%f111, %f102, %f106, %f110;
	fma.rn.f32 	%f112, %f104, %f108, %f111;
	fma.rn.f32 	%f113, %f105, %f109, %f112;
	add.f32 	%f114, %f101, %f113;
	ld.shared.v4.f32 	{%f115, %f116, %f117, %f118}, [%r7+1792];
	ld.shared.v4.f32 	{%f119, %f120, %f121, %f122}, [%r8+112];
	mul.f32 	%f123, %f116, %f120;
	fma.rn.f32 	%f124, %f115, %f119, %f123;
	fma.rn.f32 	%f125, %f117, %f121, %f124;
	fma.rn.f32 	%f126, %f118, %f122, %f125;
	add.f32 	%f127, %f114, %f126;
	ld.shared.v4.f32 	{%f128, %f129, %f130, %f131}, [%r7+2048];
	ld.shared.v4.f32 	{%f132, %f133, %f134, %f135}, [%r8+128];
	mul.f32 	%f136, %f129, %f133;
	fma.rn.f32 	%f137, %f128, %f132, %f136;
	fma.rn.f32 	%f138, %f130, %f134, %f137;
	fma.rn.f32 	%f139, %f131, %f135, %f138;
	add.f32 	%f140, %f127, %f139;
	ld.shared.v4.f32 	{%f141, %f142, %f143, %f144}, [%r7+2304];
	ld.shared.v4.f32 	{%f145, %f146, %f147, %f148}, [%r8+144];
	mul.f32 	%f149, %f142, %f146;
	fma.rn.f32 	%f150, %f141, %f145, %f149;
	fma.rn.f32 	%f151, %f143, %f147, %f150;
	fma.rn.f32 	%f152, %f144, %f148, %f151;
	add.f32 	%f153, %f140, %f152;
	ld.shared.v4.f32 	{%f154, %f155, %f156, %f157}, [%r7+2560];
	ld.shared.v4.f32 	{%f158, %f159, %f160, %f161}, [%r8+160];
	mul.f32 	%f162, %f155, %f159;
	fma.rn.f32 	%f163, %f154, %f158, %f162;
	fma.rn.f32 	%f164, %f156, %f160, %f163;
	fma.rn.f32 	%f165, %f157, %f161, %f164;
	add.f32 	%f166, %f153, %f165;
	ld.shared.v4.f32 	{%f167, %f168, %f169, %f170}, [%r7+2816];
	ld.shared.v4.f32 	{%f171, %f172, %f173, %f174}, [%r8+176];
	mul.f32 	%f175, %f168, %f172;
	fma.rn.f32 	%f176, %f167, %f171, %f175;
	fma.rn.f32 	%f177, %f169, %f173, %f176;
	fma.rn.f32 	%f178, %f170, %f174, %f177;
	add.f32 	%f179, %f166, %f178;
	ld.shared.v4.f32 	{%f180, %f181, %f182, %f183}, [%r7+3072];
	ld.shared.v4.f32 	{%f184, %f185, %f186, %f187}, [%r8+192];
	mul.f32 	%f188, %f181, %f185;
	fma.rn.f32 	%f189, %f180, %f184, %f188;
	fma.rn.f32 	%f190, %f182, %f186, %f189;
	fma.rn.f32 	%f191, %f183, %f187, %f190;
	add.f32 	%f192, %f179, %f191;
	ld.shared.v4.f32 	{%f193, %f194, %f195, %f196}, [%r7+3328];
	ld.shared.v4.f32 	{%f197, %f198, %f199, %f200}, [%r8+208];
	mul.f32 	%f201, %f194, %f198;
	fma.rn.f32 	%f202, %f193, %f197, %f201;
	fma.rn.f32 	%f203, %f195, %f199, %f202;
	fma.rn.f32 	%f204, %f196, %f200, %f203;
	add.f32 	%f205, %f192, %f204;
	ld.shared.v4.f32 	{%f206, %f207, %f208, %f209}, [%r7+3584];
	ld.shared.v4.f32 	{%f210, %f211, %f212, %f213}, [%r8+224];
	mul.f32 	%f214, %f207, %f211;
	fma.rn.f32 	%f215, %f206, %f210, %f214;
	fma.rn.f32 	%f216, %f208, %f212, %f215;
	fma.rn.f32 	%f217, %f209, %f213, %f216;
	add.f32 	%f218, %f205, %f217;
	ld.shared.v4.f32 	{%f219, %f220, %f221, %f222}, [%r7+3840];
	ld.shared.v4.f32 	{%f223, %f224, %f225, %f226}, [%r8+240];
	mul.f32 	%f227, %f220, %f224;
	fma.rn.f32 	%f228, %f219, %f223, %f227;
	fma.rn.f32 	%f229, %f221, %f225, %f228;
	fma.rn.f32 	%f230, %f222, %f226, %f229;
	add.f32 	%f240, %f218, %f230;
	bar.sync 	0;
	add.s32 	%r46, %r46, 1;
	setp.ne.s32 	%p4, %r46, 0;
	add.s32 	%r45, %r45, %r11;
	add.s32 	%r44, %r44, 16;
	add.s32 	%r43, %r43, 16;
	add.s32 	%r42, %r42, 16;
	@%p4 bra 	$L__BB4_2;
$L__BB4_7:
	setp.ge.u32 	%p5, %r2, %r23;
	setp.ge.u32 	%p6, %r4, %r25;
	or.pred  	%p7, %p5, %p6;
	@%p7 bra 	$L__BB4_9;
	mad.lo.s32 	%r41, %r25, %r2, %r4;
	cvta.to.global.u64 	%rd10, %rd5;
	mul.wide.u32 	%rd11, %r41, 4;
	add.s64 	%rd12, %rd10, %rd11;
	st.global.f32 	[%rd12], %f240;
$L__BB4_9:
	ret;

}
	// .globl	_Z12_matrixMulShPKfS0_Pfiii
.visible .entry _Z12_matrixMulShPKfS0_Pfiii(
	.param .u64 .ptr .align 1 _Z12_matrixMulShPKfS0_Pfiii_param_0,
	.param .u64 .ptr .align 1 _Z12_matrixMulShPKfS0_Pfiii_param_1,
	.param .u64 .ptr .align 1 _Z12_matrixMulShPKfS0_Pfiii_param_2,
	.param .u32 _Z12_matrixMulShPKfS0_Pfiii_param_3,
	.param .u32 _Z12_matrixMulShPKfS0_Pfiii_param_4,
	.param .u32 _Z12_matrixMulShPKfS0_Pfiii_param_5
)
{
	.reg .pred 	%p<8>;
	.reg .b32 	%r<45>;
	.reg .b32 	%f<63>;
	.reg .b64 	%rd<13>;
	// demoted variable
	.shared .align 4 .b8 _ZZ12_matrixMulShPKfS0_PfiiiE5arrAs[1024];
	// demoted variable
	.shared .align 4 .b8 _ZZ12_matrixMulShPKfS0_PfiiiE5arrBs[1024];
	ld.param.u64 	%rd3, [_Z12_matrixMulShPKfS0_Pfiii_param_0];
	ld.param.u64 	%rd4, [_Z12_matrixMulShPKfS0_Pfiii_param_1];
	ld.param.u64 	%rd5, [_Z12_matrixMulShPKfS0_Pfiii_param_2];
	ld.param.u32 	%r23, [_Z12_matrixMulShPKfS0_Pfiii_param_3];
	ld.param.u32 	%r24, [_Z12_matrixMulShPKfS0_Pfiii_param_4];
	ld.param.u32 	%r25, [_Z12_matrixMulShPKfS0_Pfiii_param_5];
	mov.u32 	%r26, %ntid.x;
	mov.u32 	%r27, %ctaid.x;
	mov.u32 	%r42, %tid.x;
	mad.lo.s32 	%r2, %r26, %r27, %r42;
	mov.u32 	%r28, %ntid.y;
	mov.u32 	%r29, %ctaid.y;
	mov.u32 	%r40, %tid.y;
	mad.lo.s32 	%r4, %r28, %r29, %r40;
	setp.lt.s32 	%p1, %r24, 1;
	mov.f32 	%f62, 0f00000000;
	@%p1 bra 	$L__BB5_7;
	add.s32 	%r30, %r24, 15;
	shr.u32 	%r31, %r30, 4;
	shl.b32 	%r32, %r40, 4;
	add.s32 	%r33, %r32, %r42;
	shl.b32 	%r34, %r33, 2;
	mov.u32 	%r35, _ZZ12_matrixMulShPKfS0_PfiiiE5arrAs;
	add.s32 	%r5, %r35, %r34;
	mov.u32 	%r36, _ZZ12_matrixMulShPKfS0_PfiiiE5arrBs;
	add.s32 	%r6, %r36, %r34;
	shl.b32 	%r37, %r42, 2;
	add.s32 	%r7, %r35, %r37;
	shl.b32 	%r38, %r40, 6;
	add.s32 	%r8, %r36, %r38;
	neg.s32 	%r44, %r31;
	mad.lo.s32 	%r43, %r42, %r25, %r4;
	shl.b32 	%r11, %r25, 4;
	mad.lo.s32 	%r41, %r24, %r2, %r40;
	cvta.to.global.u64 	%rd1, %rd3;
	cvta.to.global.u64 	%rd2, %rd4;
	mov.f32 	%f62, 0f00000000;
$L__BB5_2:
	setp.ge.u32 	%p2, %r40, %r24;
	mov.f32 	%f60, 0f00000000;
	@%p2 bra 	$L__BB5_4;
	mul.wide.u32 	%rd6, %r41, 4;
	add.s64 	%rd7, %rd1, %rd6;
	ld.global.f32 	%f60, [%rd7];
$L__BB5_4:
	st.shared.f32 	[%r5], %f60;
	setp.ge.u32 	%p3, %r42, %r24;
	mov.f32 	%f61, 0f00000000;
	@%p3 bra 	$L__BB5_6;
	mul.wide.u32 	%rd8, %r43, 4;
	add.s64 	%rd9, %rd2, %rd8;
	ld.global.f32 	%f61, [%rd9];
$L__BB5_6:
	st.shared.f32 	[%r6], %f61;
	bar.sync 	0;
	ld.shared.f32 	%f12, [%r7];
	ld.shared.f32 	%f13, [%r8];
	fma.rn.f32 	%f14, %f12, %f13, %f62;
	ld.shared.f32 	%f15, [%r7+64];
	ld.shared.f32 	%f16, [%r8+4];
	fma.rn.f32 	%f17, %f15, %f16, %f14;
	ld.shared.f32 	%f18, [%r7+128];
	ld.shared.f32 	%f19, [%r8+8];
	fma.rn.f32 	%f20, %f18, %f19, %f17;
	ld.shared.f32 	%f21, [%r7+192];
	ld.shared.f32 	%f22, [%r8+12];
	fma.rn.f32 	%f23, %f21, %f22, %f20;
	ld.shared.f32 	%f24, [%r7+256];
	ld.shared.f32 	%f25, [%r8+16];
	fma.rn.f32 	%f26, %f24, %f25, %f23;
	ld.shared.f32 	%f27, [%r7+320];
	ld.shared.f32 	%f28, [%r8+20];
	fma.rn.f32 	%f29, %f27, %f28, %f26;
	ld.shared.f32 	%f30, [%r7+384];
	ld.shared.f32 	%f31, [%r8+24];
	fma.rn.f32 	%f32, %f30, %f31, %f29;
	ld.shared.f32 	%f33, [%r7+448];
	ld.shared.f32 	%f34, [%r8+28];
	fma.rn.f32 	%f35, %f33, %f34, %f32;
	ld.shared.f32 	%f36, [%r7+512];
	ld.shared.f32 	%f37, [%r8+32];
	fma.rn.f32 	%f38, %f36, %f37, %f35;
	ld.shared.f32 	%f39, [%r7+576];
	ld.shared.f32 	%f40, [%r8+36];
	fma.rn.f32 	%f41, %f39, %f40, %f38;
	ld.shared.f32 	%f42, [%r7+640];
	ld.shared.f32 	%f43, [%r8+40];
	fma.rn.f32 	%f44, %f42, %f43, %f41;
	ld.shared.f32 	%f45, [%r7+704];
	ld.shared.f32 	%f46, [%r8+44];
	fma.rn.f32 	%f47, %f45, %f46, %f44;
	ld.shared.f32 	%f48, [%r7+768];
	ld.shared.f32 	%f49, [%r8+48];
	fma.rn.f32 	%f50, %f48, %f49, %f47;
	ld.shared.f32 	%f51, [%r7+832];
	ld.shared.f32 	%f52, [%r8+52];
	fma.rn.f32 	%f53, %f51, %f52, %f50;
	ld.shared.f32 	%f54, [%r7+896];
	ld.shared.f32 	%f55, [%r8+56];
	fma.rn.f32 	%f56, %f54, %f55, %f53;
	ld.shared.f32 	%f57, [%r7+960];
	ld.shared.f32 	%f58, [%r8+60];
	fma.rn.f32 	%f62, %f57, %f58, %f56;
	bar.sync 	0;
	add.s32 	%r44, %r44, 1;
	setp.ne.s32 	%p4, %r44, 0;
	add.s32 	%r43, %r43, %r11;
	add.s32 	%r42, %r42, 16;
	add.s32 	%r41, %r41, 16;
	add.s32 	%r40, %r40, 16;
	@%p4 bra 	$L__BB5_2;
$L__BB5_7:
	setp.ge.u32 	%p5, %r2, %r23;
	setp.ge.u32 	%p6, %r4, %r25;
	or.pred  	%p7, %p5, %p6;
	@%p7 bra 	$L__BB5_9;
	mad.lo.s32 	%r39, %r25, %r2, %r4;
	cvta.to.global.u64 	%rd10, %rd5;
	mul.wide.u32 	%rd11, %r39, 4;
	add.s64 	%rd12, %rd10, %rd11;
	st.global.f32 	[%rd12], %f62;
$L__BB5_9:
	ret;

}
	// .globl	_Z13_matrixMulSh2PKfS0_Pfiii
.visible .entry _Z13_matrixMulSh2PKfS0_Pfiii(
	.param .u64 .ptr .align 1 _Z13_matrixMulSh2PKfS0_Pfiii_param_0,
	.param .u64 .ptr .align 1 _Z13_matrixMulSh2PKfS0_Pfiii_param_1,
	.param .u64 .ptr .align 1 _Z13_matrixMulSh2PKfS0_Pfiii_param_2,
	.param .u32 _Z13_matrixMulSh2PKfS0_Pfiii_param_3,
	.param .u32 _Z13_matrixMulSh2PKfS0_Pfiii_param_4,
	.param .u32 _Z13_matrixMulSh2PKfS0_Pfiii_param_5
)
{
	.reg .pred 	%p<8>;
	.reg .b32 	%r<47>;
	.reg .b32 	%f<63>;
	.reg .b64 	%rd<13>;

	ld.param.u64 	%rd3, [_Z13_matrixMulSh2PKfS0_Pfiii_param_0];
	ld.param.u64 	%rd4, [_Z13_matrixMulSh2PKfS0_Pfiii_param_1];
	ld.param.u64 	%rd5, [_Z13_matrixMulSh2PKfS0_Pfiii_param_2];
	ld.param.u32 	%r24, [_Z13_matrixMulSh2PKfS0_Pfiii_param_3];
	ld.param.u32 	%r25, [_Z13_matrixMulSh2PKfS0_Pfiii_param_4];
	ld.param.u32 	%r26, [_Z13_matrixMulSh2PKfS0_Pfiii_param_5];
	mov.u32 	%r27, %ntid.x;
	mov.u32 	%r28, %ctaid.x;
	mov.u32 	%r44, %tid.x;
	mad.lo.s32 	%r2, %r27, %r28, %r44;
	mov.u32 	%r29, %ntid.y;
	mov.u32 	%r30, %ctaid.y;
	mov.u32 	%r42, %tid.y;
	mad.lo.s32 	%r4, %r29, %r30, %r42;
	mul.lo.s32 	%r5, %r27, %r29;
	setp.lt.s32 	%p1, %r25, 1;
	mov.f32 	%f62, 0f00000000;
	@%p1 bra 	$L__BB6_7;
	shl.b32 	%r31, %r5, 2;
	mov.u32 	%r32, arrAs;
	add.s32 	%r33, %r32, %r31;
	add.s32 	%r34, %r25, 15;
	shr.u32 	%r35, %r34, 4;
	shl.b32 	%r36, %r42, 4;
	add.s32 	%r37, %r36, %r44;
	shl.b32 	%r38, %r37, 2;
	add.s32 	%r6, %r32, %r38;
	add.s32 	%r7, %r33, %r38;
	shl.b32 	%r39, %r44, 2;
	add.s32 	%r8, %r32, %r39;
	shl.b32 	%r40, %r42, 6;
	add.s32 	%r9, %r33, %r40;
	neg.s32 	%r46, %r35;
	mad.lo.s32 	%r45, %r44, %r26, %r4;
	shl.b32 	%r12, %r26, 4;
	mad.lo.s32 	%r43, %r25, %r2, %r42;
	cvta.to.global.u64 	%rd1, %rd3;
	cvta.to.global.u64 	%rd2, %rd4;
	mov.f32 	%f62, 0f00000000;
$L__BB6_2:
	setp.ge.u32 	%p2, %r42, %r25;
	mov.f32 	%f60, 0f00000000;
	@%p2 bra 	$L__BB6_4;
	mul.wide.u32 	%rd6, %r43, 4;
	add.s64 	%rd7, %rd1, %rd6;
	ld.global.f32 	%f60, [%rd7];
$L__BB6_4:
	st.shared.f32 	[%r6], %f60;
	setp.ge.u32 	%p3, %r44, %r25;
	mov.f32 	%f61, 0f00000000;
	@%p3 bra 	$L__BB6_6;
	mul.wide.u32 	%rd8, %r45, 4;
	add.s64 	%rd9, %rd2, %rd8;
	ld.global.f32 	%f61, [%rd9];
$L__BB6_6:
	st.shared.f32 	[%r7], %f61;
	bar.sync 	0;
	ld.shared.f32 	%f12, [%r8];
	ld.shared.f32 	%f13, [%r9];
	fma.rn.f32 	%f14, %f12, %f13, %f62;
	ld.shared.f32 	%f15, [%r8+64];
	ld.shared.f32 	%f16, [%r9+4];
	fma.rn.f32 	%f17, %f15, %f16, %f14;
	ld.shared.f32 	%f18, [%r8+128];
	ld.shared.f32 	%f19, [%r9+8];
	fma.rn.f32 	%f20, %f18, %f19, %f17;
	ld.shared.f32 	%f21, [%r8+192];
	ld.shared.f32 	%f22, [%r9+12];
	fma.rn.f32 	%f23, %f21, %f22, %f20;
	ld.shared.f32 	%f24, [%r8+256];
	ld.shared.f32 	%f25, [%r9+16];
	fma.rn.f32 	%f26, %f24, %f25, %f23;
	ld.shared.f32 	%f27, [%r8+320];
	ld.shared.f32 	%f28, [%r9+20];
	fma.rn.f32 	%f29, %f27, %f28, %f26;
	ld.shared.f32 	%f30, [%r8+384];
	ld.shared.f32 	%f31, [%r9+24];
	fma.rn.f32 	%f32, %f30, %f31, %f29;
	ld.shared.f32 	%f33, [%r8+448];
	ld.shared.f32 	%f34, [%r9+28];
	fma.rn.f32 	%f35, %f33, %f34, %f32;
	ld.shared.f32 	%f36, [%r8+512];
	ld.shared.f32 	%f37, [%r9+32];
	fma.rn.f32 	%f38, %f36, %f37, %f35;
	ld.shared.f32 	%f39, [%r8+576];
	ld.shared.f32 	%f40, [%r9+36];
	fma.rn.f32 	%f41, %f39, %f40, %f38;
	ld.shared.f32 	%f42, [%r8+640];
	ld.shared.f32 	%f43, [%r9+40];
	fma.rn.f32 	%f44, %f42, %f43, %f41;
	ld.shared.f32 	%f45, [%r8+704];
	ld.shared.f32 	%f46, [%r9+44];
	fma.rn.f32 	%f47, %f45, %f46, %f44;
	ld.shared.f32 	%f48, [%r8+768];
	ld.shared.f32 	%f49, [%r9+48];
	fma.rn.f32 	%f50, %f48, %f49, %f47;
	ld.shared.f32 	%f51, [%r8+832];
	ld.shared.f32 	%f52, [%r9+52];
	fma.rn.f32 	%f53, %f51, %f52, %f50;
	ld.shared.f32 	%f54, [%r8+896];
	ld.shared.f32 	%f55, [%r9+56];
	fma.rn.f32 	%f56, %f54, %f55, %f53;
	ld.shared.f32 	%f57, [%r8+960];
	ld.shared.f32 	%f58, [%r9+60];
	fma.rn.f32 	%f62, %f57, %f58, %f56;
	bar.sync 	0;
	add.s32 	%r46, %r46, 1;
	setp.ne.s32 	%p4, %r46, 0;
	add.s32 	%r45, %r45, %r12;
	add.s32 	%r44, %r44, 16;
	add.s32 	%r43, %r43, 16;
	add.s32 	%r42, %r42, 16;
	@%p4 bra 	$L__BB6_2;
$L__BB6_7:
	setp.ge.u32 	%p5, %r2, %r24;
	setp.ge.u32 	%p6, %r4, %r26;
	or.pred  	%p7, %p5, %p6;
	@%p7 bra 	$L__BB6_9;
	mad.lo.s32 	%r41, %r26, %r2, %r4;
	cvta.to.global.u64 	%rd10, %rd5;
	mul.wide.u32 	%rd11, %r41, 4;
	add.s64 	%rd12, %rd10, %rd11;
	st.global.f32 	[%rd12], %f62;
$L__BB6_9:
	ret;

}
	// .globl	_Z14_matrixMulShBcPKfS0_Pfiii
.visible .entry _Z14_matrixMulShBcPKfS0_Pfiii(
	.param .u64 .ptr .align 1 _Z14_matrixMulShBcPKfS0_Pfiii_param_0,
	.param .u64 .ptr .align 1 _Z14_matrixMulShBcPKfS0_Pfiii_param_1,
	.param .u64 .ptr .align 1 _Z14_matrixMulShBcPKfS0_Pfiii_param_2,
	.param .u32 _Z14_matrixMulShBcPKfS0_Pfiii_param_3,
	.param .u32 _Z14_matrixMulShBcPKfS0_Pfiii_param_4,
	.param .u32 _Z14_matrixMulShBcPKfS0_Pfiii_param_5
)
{
	.reg .pred 	%p<8>;
	.reg .b32 	%r<45>;
	.reg .b32 	%f<63>;
	.reg .b64 	%rd<13>;
	// demoted variable
	.shared .align 4 .b8 _ZZ14_matrixMulShBcPKfS0_PfiiiE5arrAs[1024];
	// demoted variable
	.shared .align 4 .b8 _ZZ14_matrixMulShBcPKfS0_PfiiiE5arrBs[1024];
	ld.param.u64 	%rd3, [_Z14_matrixMulShBcPKfS0_Pfiii_param_0];
	ld.param.u64 	%rd4, [_Z14_matrixMulShBcPKfS0_Pfiii_param_1];
	ld.param.u64 	%rd5, [_Z14_matrixMulShBcPKfS0_Pfiii_param_2];
	ld.param.u32 	%r23, [_Z14_matrixMulShBcPKfS0_Pfiii_param_3];
	ld.param.u32 	%r24, [_Z14_matrixMulShBcPKfS0_Pfiii_param_4];
	ld.param.u32 	%r25, [_Z14_matrixMulShBcPKfS0_Pfiii_param_5];
	mov.u32 	%r26, %ntid.x;
	mov.u32 	%r27, %ctaid.x;
	mov.u32 	%r42, %tid.x;
	mad.lo.s32 	%r2, %r26, %r27, %r42;
	mov.u32 	%r28, %ntid.y;
	mov.u32 	%r29, %ctaid.y;
	mov.u32 	%r40, %tid.y;
	mad.lo.s32 	%r4, %r28, %r29, %r40;
	setp.lt.s32 	%p1, %r24, 1;
	mov.f32 	%f62, 0f00000000;
	@%p1 bra 	$L__BB7_7;
	add.s32 	%r30, %r24, 15;
	shr.u32 	%r31, %r30, 4;
	shl.b32 	%r32, %r42, 4;
	add.s32 	%r33, %r32, %r40;
	shl.b32 	%r34, %r33, 2;
	mov.u32 	%r35, _ZZ14_matrixMulShBcPKfS0_PfiiiE5arrAs;
	add.s32 	%r5, %r35, %r34;
	mov.u32 	%r36, _ZZ14_matrixMulShBcPKfS0_PfiiiE5arrBs;
	add.s32 	%r6, %r36, %r34;
	shl.b32 	%r37, %r42, 6;
	add.s32 	%r7, %r35, %r37;
	shl.b32 	%r38, %r40, 2;
	add.s32 	%r8, %r36, %r38;
	neg.s32 	%r44, %r31;
	mad.lo.s32 	%r43, %r42, %r25, %r4;
	shl.b32 	%r11, %r25, 4;
	mad.lo.s32 	%r41, %r24, %r2, %r40;
	cvta.to.global.u64 	%rd1, %rd3;
	cvta.to.global.u64 	%rd2, %rd4;
	mov.f32 	%f62, 0f00000000;
$L__BB7_2:
	setp.ge.u32 	%p2, %r40, %r24;
	mov.f32 	%f60, 0f00000000;
	@%p2 bra 	$L__BB7_4;
	mul.wide.u32 	%rd6, %r41, 4;
	add.s64 	%rd7, %rd1, %rd6;
	ld.global.f32 	%f60, [%rd7];
$L__BB7_4:
	st.shared.f32 	[%r5], %f60;
	setp.ge.u32 	%p3, %r42, %r24;
	mov.f32 	%f61, 0f00000000;
	@%p3 bra 	$L__BB7_6;
	mul.wide.u32 	%rd8, %r43, 4;
	add.s64 	%rd9, %rd2, %rd8;
	ld.global.f32 	%f61, [%rd9];
$L__BB7_6:
	st.shared.f32 	[%r6], %f61;
	bar.sync 	0;
	ld.shared.f32 	%f12, [%r7];
	ld.shared.f32 	%f13, [%r8];
	fma.rn.f32 	%f14, %f12, %f13, %f62;
	ld.shared.f32 	%f15, [%r7+4];
	ld.shared.f32 	%f16, [%r8+64];
	fma.rn.f32 	%f17, %f15, %f16, %f14;
	ld.shared.f32 	%f18, [%r7+8];
	ld.shared.f32 	%f19, [%r8+128];
	fma.rn.f32 	%f20, %f18, %f19, %f17;
	ld.shared.f32 	%f21, [%r7+12];
	ld.shared.f32 	%f22, [%r8+192];
	fma.rn.f32 	%f23, %f21, %f22, %f20;
	ld.shared.f32 	%f24, [%r7+16];
	ld.shared.f32 	%f25, [%r8+256];
	fma.rn.f32 	%f26, %f24, %f25, %f23;
	ld.shared.f32 	%f27, [%r7+20];
	ld.shared.f32 	%f28, [%r8+320];
	fma.rn.f32 	%f29, %f27, %f28, %f26;
	ld.shared.f32 	%f30, [%r7+24];
	ld.shared.f32 	%f31, [%r8+384];
	fma.rn.f32 	%f32, %f30, %f31, %f29;
	ld.shared.f32 	%f33, [%r7+28];
	ld.shared.f32 	%f34, [%r8+448];
	fma.rn.f32 	%f35, %f33, %f34, %f32;
	ld.shared.f32 	%f36, [%r7+32];
	ld.shared.f32 	%f37, [%r8+512];
	fma.rn.f32 	%f38, %f36, %f37, %f35;
	ld.shared.f32 	%f39, [%r7+36];
	ld.shared.f32 	%f40, [%r8+576];
	fma.rn.f32 	%f41, %f39, %f40, %f38;
	ld.shared.f32 	%f42, [%r7+40];
	ld.shared.f32 	%f43, [%r8+640];
	fma.rn.f32 	%f44, %f42, %f43, %f41;
	ld.shared.f32 	%f45, [%r7+44];
	ld.shared.f32 	%f46, [%r8+704];
	fma.rn.f32 	%f47, %f45, %f46, %f44;
	ld.shared.f32 	%f48, [%r7+48];
	ld.shared.f32 	%f49, [%r8+768];
	fma.rn.f32 	%f50, %f48, %f49, %f47;
	ld.shared.f32 	%f51, [%r7+52];
	ld.shared.f32 	%f52, [%r8+832];
	fma.rn.f32 	%f53, %f51, %f52, %f50;
	ld.shared.f32 	%f54, [%r7+56];
	ld.shared.f32 	%f55, [%r8+896];
	fma.rn.f32 	%f56, %f54, %f55, %f53;
	ld.shared.f32 	%f57, [%r7+60];
	ld.shared.f32 	%f58, [%r8+960];
	fma.rn.f32 	%f62, %f57, %f58, %f56;
	bar.sync 	0;
	add.s32 	%r44, %r44, 1;
	setp.ne.s32 	%p4, %r44, 0;
	add.s32 	%r43, %r43, %r11;
	add.s32 	%r42, %r42, 16;
	add.s32 	%r41, %r41, 16;
	add.s32 	%r40, %r40, 16;
	@%p4 bra 	$L__BB7_2;
$L__BB7_7:
	setp.ge.u32 	%p5, %r2, %r23;
	setp.ge.u32 	%p6, %r4, %r25;
	or.pred  	%p7, %p5, %p6;
	@%p7 bra 	$L__BB7_9;
	mad.lo.s32 	%r39, %r25, %r2, %r4;
	cvta.to.global.u64 	%rd10, %rd5;
	mul.wide.u32 	%rd11, %r39, 4;
	add.s64 	%rd12, %rd10, %rd11;
	st.global.f32 	[%rd12], %f62;
$L__BB7_9:
	ret;

}
	// .globl	_Z16_matrixMulShBcPdPKfS0_Pfiii
.visible .entry _Z16_matrixMulShBcPdPKfS0_Pfiii(
	.param .u64 .ptr .align 1 _Z16_matrixMulShBcPdPKfS0_Pfiii_param_0,
	.param .u64 .ptr .align 1 _Z16_matrixMulShBcPdPKfS0_Pfiii_param_1,
	.param .u64 .ptr .align 1 _Z16_matrixMulShBcPdPKfS0_Pfiii_param_2,
	.param .u32 _Z16_matrixMulShBcPdPKfS0_Pfiii_param_3,
	.param .u32 _Z16_matrixMulShBcPdPKfS0_Pfiii_param_4,
	.param .u32 _Z16_matrixMulShBcPdPKfS0_Pfiii_param_5
)
{
	.reg .pred 	%p<8>;
	.reg .b32 	%r<45>;
	.reg .b32 	%f<63>;
	.reg .b64 	%rd<13>;
	// demoted variable
	.shared .align 4 .b8 _ZZ16_matrixMulShBcPdPKfS0_PfiiiE5arrAs[1088];
	// demoted variable
	.shared .align 4 .b8 _ZZ16_matrixMulShBcPdPKfS0_PfiiiE5arrBs[1088];
	ld.param.u64 	%rd3, [_Z16_matrixMulShBcPdPKfS0_Pfiii_param_0];
	ld.param.u64 	%rd4, [_Z16_matrixMulShBcPdPKfS0_Pfiii_param_1];
	ld.param.u64 	%rd5, [_Z16_matrixMulShBcPdPKfS0_Pfiii_param_2];
	ld.param.u32 	%r23, [_Z16_matrixMulShBcPdPKfS0_Pfiii_param_3];
	ld.param.u32 	%r24, [_Z16_matrixMulShBcPdPKfS0_Pfiii_param_4];
	ld.param.u32 	%r25, [_Z16_matrixMulShBcPdPKfS0_Pfiii_param_5];
	mov.u32 	%r26, %ntid.x;
	mov.u32 	%r27, %ctaid.x;
	mov.u32 	%r42, %tid.x;
	mad.lo.s32 	%r2, %r26, %r27, %r42;
	mov.u32 	%r28, %ntid.y;
	mov.u32 	%r29, %ctaid.y;
	mov.u32 	%r40, %tid.y;
	mad.lo.s32 	%r4, %r28, %r29, %r40;
	setp.lt.s32 	%p1, %r24, 1;
	mov.f32 	%f62, 0f00000000;
	@%p1 bra 	$L__BB8_7;
	add.s32 	%r30, %r24, 15;
	shr.u32 	%r31, %r30, 4;
	mul.lo.s32 	%r32, %r42, 17;
	add.s32 	%r33, %r32, %r40;
	shl.b32 	%r34, %r33, 2;
	mov.u32 	%r35, _ZZ16_matrixMulShBcPdPKfS0_PfiiiE5arrAs;
	add.s32 	%r5, %r35, %r34;
	mov.u32 	%r36, _ZZ16_matrixMulShBcPdPKfS0_PfiiiE5arrBs;
	add.s32 	%r6, %r36, %r34;
	shl.b32 	%r37, %r32, 2;
	add.s32 	%r7, %r35, %r37;
	shl.b32 	%r38, %r40, 2;
	add.s32 	%r8, %r36, %r38;
	neg.s32 	%r44, %r31;
	mad.lo.s32 	%r43, %r42, %r25, %r4;
	shl.b32 	%r11, %r25, 4;
	mad.lo.s32 	%r41, %r24, %r2, %r40;
	cvta.to.global.u64 	%rd1, %rd3;
	cvta.to.global.u64 	%rd2, %rd4;
	mov.f32 	%f62, 0f00000000;
$L__BB8_2:
	setp.ge.u32 	%p2, %r40, %r24;
	mov.f32 	%f60, 0f00000000;
	@%p2 bra 	$L__BB8_4;
	mul.wide.u32 	%rd6, %r41, 4;
	add.s64 	%rd7, %rd1, %rd6;
	ld.global.f32 	%f60, [%rd7];
$L__BB8_4:
	st.shared.f32 	[%r5], %f60;
	setp.ge.u32 	%p3, %r42, %r24;
	mov.f32 	%f61, 0f00000000;
	@%p3 bra 	$L__BB8_6;
	mul.wide.u32 	%rd8, %r43, 4;
	add.s64 	%rd9, %rd2, %rd8;
	ld.global.f32 	%f61, [%rd9];
$L__BB8_6:
	st.shared.f32 	[%r6], %f61;
	bar.sync 	0;
	ld.shared.f32 	%f12, [%r7];
	ld.shared.f32 	%f13, [%r8];
	fma.rn.f32 	%f14, %f12, %f13, %f62;
	ld.shared.f32 	%f15, [%r7+4];
	ld.shared.f32 	%f16, [%r8+68];
	fma.rn.f32 	%f17, %f15, %f16, %f14;
	ld.shared.f32 	%f18, [%r7+8];
	ld.shared.f32 	%f19, [%r8+136];
	fma.rn.f32 	%f20, %f18, %f19, %f17;
	ld.shared.f32 	%f21, [%r7+12];
	ld.shared.f32 	%f22, [%r8+204];
	fma.rn.f32 	%f23, %f21, %f22, %f20;
	ld.shared.f32 	%f24, [%r7+16];
	ld.shared.f32 	%f25, [%r8+272];
	fma.rn.f32 	%f26, %f24, %f25, %f23;
	ld.shared.f32 	%f27, [%r7+20];
	ld.shared.f32 	%f28, [%r8+340];
	fma.rn.f32 	%f29, %f27, %f28, %f26;
	ld.shared.f32 	%f30, [%r7+24];
	ld.shared.f32 	%f31, [%r8+408];
	fma.rn.f32 	%f32, %f30, %f31, %f29;
	ld.shared.f32 	%f33, [%r7+28];
	ld.shared.f32 	%f34, [%r8+476];
	fma.rn.f32 	%f35, %f33, %f34, %f32;
	ld.shared.f32 	%f36, [%r7+32];
	ld.shared.f32 	%f37, [%r8+544];
	fma.rn.f32 	%f38, %f36, %f37, %f35;
	ld.shared.f32 	%f39, [%r7+36];
	ld.shared.f32 	%f40, [%r8+612];
	fma.rn.f32 	%f41, %f39, %f40, %f38;
	ld.shared.f32 	%f42, [%r7+40];
	ld.shared.f32 	%f43, [%r8+680];
	fma.rn.f32 	%f44, %f42, %f43, %f41;
	ld.shared.f32 	%f45, [%r7+44];
	ld.shared.f32 	%f46, [%r8+748];
	fma.rn.f32 	%f47, %f45, %f46, %f44;
	ld.shared.f32 	%f48, [%r7+48];
	ld.shared.f32 	%f49, [%r8+816];
	fma.rn.f32 	%f50, %f48, %f49, %f47;
	ld.shared.f32 	%f51, [%r7+52];
	ld.shared.f32 	%f52, [%r8+884];
	fma.rn.f32 	%f53, %f51, %f52, %f50;
	ld.shared.f32 	%f54, [%r7+56];
	ld.shared.f32 	%f55, [%r8+952];
	fma.rn.f32 	%f56, %f54, %f55, %f53;
	ld.shared.f32 	%f57, [%r7+60];
	ld.shared.f32 	%f58, [%r8+1020];
	fma.rn.f32 	%f62, %f57, %f58, %f56;
	bar.sync 	0;
	add.s32 	%r44, %r44, 1;
	setp.ne.s32 	%p4, %r44, 0;
	add.s32 	%r43, %r43, %r11;
	add.s32 	%r42, %r42, 16;
	add.s32 	%r41, %r41, 16;
	add.s32 	%r40, %r40, 16;
	@%p4 bra 	$L__BB8_2;
$L__BB8_7:
	setp.ge.u32 	%p5, %r2, %r23;
	setp.ge.u32 	%p6, %r4, %r25;
	or.pred  	%p7, %p5, %p6;
	@%p7 bra 	$L__BB8_9;
	mad.lo.s32 	%r39, %r25, %r2, %r4;
	cvta.to.global.u64 	%rd10, %rd5;
	mul.wide.u32 	%rd11, %r39, 4;
	add.s64 	%rd12, %rd10, %rd11;
	st.global.f32 	[%rd12], %f62;
$L__BB8_9:
	ret;

}


// ===== COMPILED SASS (sm_100) =====

	.target	sm_100

	.elftype	@"ET_EXEC"


//--------------------- .note.nv.tkinfo           --------------------------
	.section	.note.nv.tkinfo,"",@"SHT_NOTE"
	.sectionflags	@"SHF_NOTE_NV_TKINFO"
	.tkinfo
        /*0018*/ 	.word	0x00000002
        /*0030*/ 	.string	""
        /*0030*/ 	.string	"ptxas"
        /*0030*/ 	.string	"Cuda compilation tools, release 13.0, V13.0.88"
        /*0030*/ 	.string	"Build cuda_13.0.r13.0/compiler.36424714_0"
        /*0030*/ 	.string	"-arch sm_100 -m 64 "



//--------------------- .note.nv.cuinfo           --------------------------
	.section	.note.nv.cuinfo,"",@"SHT_NOTE"
	.sectionflags	@"SHF_NOTE_NV_CUINFO"
        /*0018*/ 	.short	0x0002
        /*001a*/ 	.short	0x0064
        /*001c*/ 	.short	0x0082
	.zero		2


//--------------------- .nv.info                  --------------------------
	.section	.nv.info,"",@"SHT_CUDA_INFO"
	.align	4


	//----- nvinfo : EIATTR_REGCOUNT
	.align		4
        /*0000*/ 	.byte	0x04, 0x2f
        /*0002*/ 	.short	(.L_1 - .L_0)
	.align		4
.L_0:
        /*0004*/ 	.word	index@(_Z10_matrixMulPKfS0_Pfiiii)
        /*0008*/ 	.word	0x00000020


	//----- nvinfo : EIATTR_FRAME_SIZE
	.align		4
.L_1:
        /*000c*/ 	.byte	0x04, 0x11
        /*000e*/ 	.short	(.L_3 - .L_2)
	.align		4
.L_2:
        /*0010*/ 	.word	index@(_Z10_matrixMulPKfS0_Pfiiii)
        /*0014*/ 	.word	0x00000000


	//----- nvinfo : EIATTR_REGCOUNT
	.align		4
.L_3:
        /*0018*/ 	.byte	0x04, 0x2f
        /*001a*/ 	.short	(.L_5 - .L_4)
	.align		4
.L_4:
        /*001c*/ 	.word	index@(_Z15_matrixVecLoadHPKfP6float4iii)
        /*0020*/ 	.word	0x00000010


	//----- nvinfo : EIATTR_FRAME_SIZE
	.align		4
.L_5:
        /*0024*/ 	.byte	0x04, 0x11
        /*0026*/ 	.short	(.L_7 - .L_6)
	.align		4
.L_6:
        /*0028*/ 	.word	index@(_Z15_matrixVecLoadHPKfP6float4iii)
        /*002c*/ 	.word	0x00000000


	//----- nvinfo : EIATTR_REGCOUNT
	.align		4
.L_7:
        /*0030*/ 	.byte	0x04, 0x2f
        /*0032*/ 	.short	(.L_9 - .L_8)
	.align		4
.L_8:
        /*0034*/ 	.word	index@(_Z15_matrixVecLoadVPKfP6float4iii)
        /*0038*/ 	.word	0x00000010


	//----- nvinfo : EIATTR_FRAME_SIZE
	.align		4
.L_9:
        /*003c*/ 	.byte	0x04, 0x11
        /*003e*/ 	.short	(.L_11 - .L_10)
	.align		4
.L_10:
        /*0040*/ 	.word	index@(_Z15_matrixVecLoadVPKfP6float4iii)
        /*0044*/ 	.word	0x00000000


	//----- nvinfo : EIATTR_REGCOUNT
	.align		4
.L_11:
        /*0048*/ 	.byte	0x04, 0x2f
        /*004a*/ 	.short	(.L_13 - .L_12)
	.align		4
.L_12:
        /*004c*/ 	.word	index@(_Z13_matrixMulVecPK6float4S1_Pfiii)
        /*0050*/ 	.word	0x0000002a


	//----- nvinfo : EIATTR_FRAME_SIZE
	.align		4
.L_13:
        /*0054*/ 	.byte	0x04, 0x11
        /*0056*/ 	.short	(.L_15 - .L_14)
	.align		4
.L_14:
        /*0058*/ 	.word	index@(_Z13_matrixMulVecPK6float4S1_Pfiii)
        /*005c*/ 	.word	0x00000000


	//----- nvinfo : EIATTR_REGCOUNT
	.align		4
.L_15:
        /*0060*/ 	.byte	0x04, 0x2f
        /*0062*/ 	.short	(.L_17 - .L_16)
	.align		4
.L_16:
        /*0064*/ 	.word	index@(_Z15_matrixMulVecShPK6float4S1_Pfiii)
        /*0068*/ 	.word	0x00000032


	//----- nvinfo : EIATTR_FRAME_SIZE
	.align		4
.L_17:
        /*006c*/ 	.byte	0x04, 0x11
        /*006e*/ 	.short	(.L_19 - .L_18)
	.align		4
.L_18:
        /*0070*/ 	.word	index@(_Z15_matrixMulVecShPK6float4S1_Pfiii)
        /*0074*/ 	.word	0x00000000


	//----- nvinfo : EIATTR_REGCOUNT
	.align		4
.L_19:
        /*0078*/ 	.byte	0x04, 0x2f
        /*007a*/ 	.short	(.L_21 - .L_20)
	.align		4
.L_20:
        /*007c*/ 	.word	index@(_Z12_matrixMulShPKfS0_Pfiii)
        /*0080*/ 	.word	0x00000020


	//----- nvinfo : EIATTR_FRAME_SIZE
	.align		4
.L_21:
        /*0084*/ 	.byte	0x04, 0x11
        /*0086*/ 	.short	(.L_23 - .L_22)
	.align		4
.L_22:
        /*0088*/ 	.word	index@(_Z12_matrixMulShPKfS0_Pfiii)
        /*008c*/ 	.word	0x00000000


	//----- nvinfo : EIATTR_REGCOUNT
	.align		4
.L_23:
        /*0090*/ 	.byte	0x04, 0x2f
        /*0092*/ 	.short	(.L_25 - .L_24)
	.align		4
.L_24:
        /*0094*/ 	.word	index@(_Z13_matrixMulSh2PKfS0_Pfiii)
        /*0098*/ 	.word	0x00000020


	//----- nvinfo : EIATTR_FRAME_SIZE
	.align		4
.L_25:
        /*009c*/ 	.byte	0x04, 0x11
        /*009e*/ 	.short	(.L_27 - .L_26)
	.align		4
.L_26:
        /*00a0*/ 	.word	index@(_Z13_matrixMulSh2PKfS0_Pfiii)
        /*00a4*/ 	.word	0x00000000


	//----- nvinfo : EIATTR_REGCOUNT
	.align		4
.L_27:
        /*00a8*/ 	.byte	0x04, 0x2f
        /*00aa*/ 	.short	(.L_29 - .L_28)
	.align		4
.L_28:
        /*00ac*/ 	.word	index@(_Z14_matrixMulShBcPKfS0_Pfiii)
        /*00b0*/ 	.word	0x00000020


	//----- nvinfo : EIATTR_FRAME_SIZE
	.align		4
.L_29:
        /*00b4*/ 	.byte	0x04, 0x11
        /*00b6*/ 	.short	(.L_31 - .L_30)
	.align		4
.L_30:
        /*00b8*/ 	.word	index@(_Z14_matrixMulShBcPKfS0_Pfiii)
        /*00bc*/ 	.word	0x00000000


	//----- nvinfo : EIATTR_REGCOUNT
	.align		4
.L_31:
        /*00c0*/ 	.byte	0x04, 0x2f
        /*00c2*/ 	.short	(.L_33 - .L_32)
	.align		4
.L_32:
        /*00c4*/ 	.word	index@(_Z16_matrixMulShBcPdPKfS0_Pfiii)
        /*00c8*/ 	.word	0x00000020


	//----- nvinfo : EIATTR_FRAME_SIZE
	.align		4
.L_33:
        /*00cc*/ 	.byte	0x04, 0x11
        /*00ce*/ 	.short	(.L_35 - .L_34)
	.align		4
.L_34:
        /*00d0*/ 	.word	index@(_Z16_matrixMulShBcPdPKfS0_Pfiii)
        /*00d4*/ 	.word	0x00000000


	//----- nvinfo : EIATTR_MIN_STACK_SIZE
	.align		4
.L_35:
        /*00d8*/ 	.byte	0x04, 0x12
        /*00da*/ 	.short	(.L_37 - .L_36)
	.align		4
.L_36:
        /*00dc*/ 	.word	index@(_Z16_matrixMulShBcPdPKfS0_Pfiii)
        /*00e0*/ 	.word	0x00000000


	//----- nvinfo : EIATTR_MIN_STACK_SIZE
	.align		4
.L_37:
        /*00e4*/ 	.byte	0x04, 0x12
        /*00e6*/ 	.short	(.L_39 - .L_38)
	.align		4
.L_38:
        /*00e8*/ 	.word	index@(_Z14_matrixMulShBcPKfS0_Pfiii)
        /*00ec*/ 	.word	0x00000000


	//----- nvinfo : EIATTR_MIN_STACK_SIZE
	.align		4
.L_39:
        /*00f0*/ 	.byte	0x04, 0x12
        /*00f2*/ 	.short	(.L_41 - .L_40)
	.align		4
.L_40:
        /*00f4*/ 	.word	index@(_Z13_matrixMulSh2PKfS0_Pfiii)
        /*00f8*/ 	.word	0x00000000


	//----- nvinfo : EIATTR_MIN_STACK_SIZE
	.align		4
.L_41:
        /*00fc*/ 	.byte	0x04, 0x12
        /*00fe*/ 	.short	(.L_43 - .L_42)
	.align		4
.L_42:
        /*0100*/ 	.word	index@(_Z12_matrixMulShPKfS0_Pfiii)
        /*0104*/ 	.word	0x00000000


	//----- nvinfo : EIATTR_MIN_STACK_SIZE
	.align		4
.L_43:
        /*0108*/ 	.byte	0x04, 0x12
        /*010a*/ 	.short	(.L_45 - .L_44)
	.align		4
.L_44:
        /*010c*/ 	.word	index@(_Z15_matrixMulVecShPK6float4S1_Pfiii)
        /*0110*/ 	.word	0x00000000


	//----- nvinfo : EIATTR_MIN_STACK_SIZE
	.align		4
.L_45:
        /*0114*/ 	.byte	0x04, 0x12
        /*0116*/ 	.short	(.L_47 - .L_46)
	.align		4
.L_46:
        /*0118*/ 	.word	index@(_Z13_matrixMulVecPK6float4S1_Pfiii)
        /*011c*/ 	.word	0x00000000


	//----- nvinfo : EIATTR_MIN_STACK_SIZE
	.align		4
.L_47:
        /*0120*/ 	.byte	0x04, 0x12
        /*0122*/ 	.short	(.L_49 - .L_48)
	.align		4
.L_48:
        /*0124*/ 	.word	index@(_Z15_matrixVecLoadVPKfP6float4iii)
        /*0128*/ 	.word	0x00000000


	//----- nvinfo : EIATTR_MIN_STACK_SIZE
	.align		4
.L_49:
        /*012c*/ 	.byte	0x04, 0x12
        /*012e*/ 	.short	(.L_51 - .L_50)
	.align		4
.L_50:
        /*0130*/ 	.word	index@(_Z15_matrixVecLoadHPKfP6float4iii)
        /*0134*/ 	.word	0x00000000


	//----- nvinfo : EIATTR_MIN_STACK_SIZE
	.align		4
.L_51:
        /*0138*/ 	.byte	0x04, 0x12
        /*013a*/ 	.short	(.L_53 - .L_52)
	.align		4
.L_52:
        /*013c*/ 	.word	index@(_Z10_matrixMulPKfS0_Pfiiii)
        /*0140*/ 	.word	0x00000000
.L_53:


//--------------------- .nv.compat                --------------------------
	.section	.nv.compat,"",@"SHT_CUDA_COMPAT_INFO"
	.align	4
        /*0000*/ 	.byte	0x02, 0x09, 0x00, 0x00, 0x02, 0x02, 0x01, 0x00, 0x02, 0x05, 0x05, 0x00, 0x03, 0x07, 0x01, 0x01
        /*0010*/ 	.byte	0x02, 0x03, 0x00, 0x00, 0x02, 0x06, 0x01, 0x00, 0x04, 0x0b, 0x08, 0x00, 0x09, 0x00, 0x00, 0x00
        /*0020*/ 	.byte	0x00, 0x00, 0x00, 0x00


//--------------------- .nv.info._Z16_matrixMulShBcPdPKfS0_Pfiii --------------------------
	.section	.nv.info._Z16_matrixMulShBcPdPKfS0_Pfiii,"",@"SHT_CUDA_INFO"
	.sectionflags	@""
	.align	4


	//----- nvinfo : EIATTR_CUDA_API_VERSION
	.align		4
        /*0000*/ 	.byte	0x04, 0x37
        /*0002*/ 	.short	(.L_55 - .L_54)
.L_54:
        /*0004*/ 	.word	0x00000082


	//----- nvinfo : EIATTR_KPARAM_INFO
	.align		4
.L_55:
        /*0008*/ 	.byte	0x04, 0x17
        /*000a*/ 	.short	(.L_57 - .L_56)
.L_56:
        /*000c*/ 	.word	0x00000000
        /*0010*/ 	.short	0x0005
        /*0012*/ 	.short	0x0020
        /*0014*/ 	.byte	0x00, 0xf0, 0x11, 0x00


	//----- nvinfo : EIATTR_KPARAM_INFO
	.align		4
.L_57:
        /*0018*/ 	.byte	0x04, 0x17
        /*001a*/ 	.short	(.L_59 - .L_58)
.L_58:
        /*001c*/ 	.word	0x00000000
        /*0020*/ 	.short	0x0004
        /*0022*/ 	.short	0x001c
        /*0024*/ 	.byte	0x00, 0xf0, 0x11, 0x00


	//----- nvinfo : EIATTR_KPARAM_INFO
	.align		4
.L_59:
        /*0028*/ 	.byte	0x04, 0x17
        /*002a*/ 	.short	(.L_61 - .L_60)
.L_60:
        /*002c*/ 	.word	0x00000000
        /*0030*/ 	.short	0x0003
        /*0032*/ 	.short	0x0018
        /*0034*/ 	.byte	0x00, 0xf0, 0x11, 0x00


	//----- nvinfo : EIATTR_KPARAM_INFO
	.align		4
.L_61:
        /*0038*/ 	.byte	0x04, 0x17
        /*003a*/ 	.short	(.L_63 - .L_62)
.L_62:
        /*003c*/ 	.word	0x00000000
        /*0040*/ 	.short	0x0002
        /*0042*/ 	.short	0x0010
        /*0044*/ 	.byte	0x00, 0xf5, 0x21, 0x00


	//----- nvinfo : EIATTR_KPARAM_INFO
	.align		4
.L_63:
        /*0048*/ 	.byte	0x04, 0x17
        /*004a*/ 	.short	(.L_65 - .L_64)
.L_64:
        /*004c*/ 	.word	0x00000000
        /*0050*/ 	.short	0x0001
        /*0052*/ 	.short	0x0008
        /*0054*/ 	.byte	0x00, 0xf5, 0x21, 0x00


	//----- nvinfo : EIATTR_KPARAM_INFO
	.align		4
.L_65:
        /*0058*/ 	.byte	0x04, 0x17
        /*005a*/ 	.short	(.L_67 - .L_66)
.L_66:
        /*005c*/ 	.word	0x00000000
        /*0060*/ 	.short	0x0000
        /*0062*/ 	.short	0x0000
        /*0064*/ 	.byte	0x00, 0xf5, 0x21, 0x00


	//----- nvinfo : EIATTR_SPARSE_MMA_MASK
	.align		4
.L_67:
        /*0068*/ 	.byte	0x03, 0x50
        /*006a*/ 	.short	0x0000


	//----- nvinfo : EIATTR_MAXREG_COUNT
	.align		4
        /*006c*/ 	.byte	0x03, 0x1b
        /*006e*/ 	.short	0x00ff


	//----- nvinfo : EIATTR_NUM_BARRIERS
	.align		4
        /*0070*/ 	.byte	0x02, 0x4c
        /*0072*/ 	.byte	0x01
	.zero		1


	//----- nvinfo : EIATTR_MERCURY_ISA_VERSION
	.align		4
        /*0074*/ 	.byte	0x03, 0x5f
        /*0076*/ 	.short	0x0101


	//----- nvinfo : EIATTR_VRC_CTA_INIT_COUNT
	.align		4
        /*0078*/ 	.byte	0x02, 0x4a
	.zero		1
	.zero		1


	//----- nvinfo : EIATTR_EXIT_INSTR_OFFSETS
	.align		4
        /*007c*/ 	.byte	0x04, 0x1c
        /*007e*/ 	.short	(.L_69 - .L_68)


	//   ....[0]....
.L_68:
        /*0080*/ 	.word	0x000006a0


	//   ....[1]....
        /*0084*/ 	.word	0x000006f0


	//----- nvinfo : EIATTR_CBANK_PARAM_SIZE
	.align		4
.L_69:
        /*0088*/ 	.byte	0x03, 0x19
        /*008a*/ 	.short	0x0024


	//----- nvinfo : EIATTR_PARAM_CBANK
	.align		4
        /*008c*/ 	.byte	0x04, 0x0a
        /*008e*/ 	.short	(.L_71 - .L_70)
	.align		4
.L_70:
        /*0090*/ 	.word	index@(.nv.constant0._Z16_matrixMulShBcPdPKfS0_Pfiii)
        /*0094*/ 	.short	0x0380
        /*0096*/ 	.short	0x0024


	//----- nvinfo : EIATTR_SW_WAR
	.align		4
.L_71:
        /*0098*/ 	.byte	0x04, 0x36
        /*009a*/ 	.short	(.L_73 - .L_72)
.L_72:
        /*009c*/ 	.word	0x00000008
.L_73:


//--------------------- .nv.info._Z14_matrixMulShBcPKfS0_Pfiii --------------------------
	.section	.nv.info._Z14_matrixMulShBcPKfS0_Pfiii,"",@"SHT_CUDA_INFO"
	.sectionflags	@""
	.align	4


	//----- nvinfo : EIATTR_CUDA_API_VERSION
	.align		4
        /*0000*/ 	.byte	0x04, 0x37
        /*0002*/ 	.short	(.L_75 - .L_74)
.L_74:
        /*0004*/ 	.word	0x00000082


	//----- nvinfo : EIATTR_KPARAM_INFO
	.align		4
.L_75:
        /*0008*/ 	.byte	0x04, 0x17
        /*000a*/ 	.short	(.L_77 - .L_76)
.L_76:
        /*000c*/ 	.word	0x00000000
        /*0010*/ 	.short	0x0005
        /*0012*/ 	.short	0x0020
        /*0014*/ 	.byte	0x00, 0xf0, 0x11, 0x00


	//----- nvinfo : EIATTR_KPARAM_INFO
	.align		4
.L_77:
        /*0018*/ 	.byte	0x04, 0x17
        /*001a*/ 	.short	(.L_79 - .L_78)
.L_78:
        /*001c*/ 	.word	0x00000000
        /*0020*/ 	.short	0x0004
        /*0022*/ 	.short	0x001c
        /*0024*/ 	.byte	0x00, 0xf0, 0x11, 0x00


	//----- nvinfo : EIATTR_KPARAM_INFO
	.align		4
.L_79:
        /*0028*/ 	.byte	0x04, 0x17
        /*002a*/ 	.short	(.L_81 - .L_80)
.L_80:
        /*002c*/ 	.word	0x00000000
        /*0030*/ 	.short	0x0003
        /*0032*/ 	.short	0x0018
        /*0034*/ 	.byte	0x00, 0xf0, 0x11, 0x00


	//----- nvinfo : EIATTR_KPARAM_INFO
	.align		4
.L_81:
        /*0038*/ 	.byte	0x04, 0x17
        /*003a*/ 	.short	(.L_83 - .L_82)
.L_82:
        /*003c*/ 	.word	0x00000000
        /*0040*/ 	.short	0x0002
        /*0042*/ 	.short	0x0010
        /*0044*/ 	.byte	0x00, 0xf5, 0x21, 0x00


	//----- nvinfo : EIATTR_KPARAM_INFO
	.align		4
.L_83:
        /*0048*/ 	.byte	0x04, 0x17
        /*004a*/ 	.short	(.L_85 - .L_84)
.L_84:
        /*004c*/ 	.word	0x00000000
        /*0050*/ 	.short	0x0001
        /*0052*/ 	.short	0x0008
        /*0054*/ 	.byte	0x00, 0xf5, 0x21, 0x00


	//----- nvinfo : EIATTR_KPARAM_INFO
	.align		4
.L_85:
        /*0058*/ 	.byte	0x04, 0x17
        /*005a*/ 	.short	(.L_87 - .L_86)
.L_86:
        /*005c*/ 	.word	0x00000000
        /*0060*/ 	.short	0x0000
        /*0062*/ 	.short	0x0000
        /*0064*/ 	.byte	0x00, 0xf5, 0x21, 0x00


	//----- nvinfo : EIATTR_SPARSE_MMA_MASK
	.align		4
.L_87:
        /*0068*/ 	.byte	0x03, 0x50
        /*006a*/ 	.short	0x0000


	//----- nvinfo : EIATTR_MAXREG_COUNT
	.align		4
        /*006c*/ 	.byte	0x03, 0x1b
        /*006e*/ 	.short	0x00ff


	//----- nvinfo : EIATTR_NUM_BARRIERS
	.align		4
        /*0070*/ 	.byte	0x02, 0x4c
        /*0072*/ 	.byte	0x01
	.zero		1


	//----- nvinfo : EIATTR_MERCURY_ISA_VERSION
	.align		4
        /*0074*/ 	.byte	0x03, 0x5f
        /*0076*/ 	.short	0x0101


	//----- nvinfo : EIATTR_VRC_CTA_INIT_COUNT
	.align		4
        /*0078*/ 	.byte	0x02, 0x4a
	.zero		1
	.zero		1


	//----- nvinfo : EIATTR_EXIT_INSTR_OFFSETS
	.align		4
        /*007c*/ 	.byte	0x04, 0x1c
        /*007e*/ 	.short	(.L_89 - .L_88)


	//   ....[0]....
.L_88:
        /*0080*/ 	.word	0x000005e0


	//   ....[1]....
        /*0084*/ 	.word	0x00000630


	//----- nvinfo : EIATTR_CBANK_PARAM_SIZE
	.align		4
.L_89:
        /*0088*/ 	.byte	0x03, 0x19
        /*008a*/ 	.short	0x0024


	//----- nvinfo : EIATTR_PARAM_CBANK
	.align		4
        /*008c*/ 	.byte	0x04, 0x0a
        /*008e*/ 	.short	(.L_91 - .L_90)
	.align		4
.L_90:
        /*0090*/ 	.word	index@(.nv.constant0._Z14_matrixMulShBcPKfS0_Pfiii)
        /*0094*/ 	.short	0x0380
        /*0096*/ 	.short	0x0024


	//----- nvinfo : EIATTR_SW_WAR
	.align		4
.L_91:
        /*0098*/ 	.byte	0x04, 0x36
        /*009a*/ 	.short	(.L_93 - .L_92)
.L_92:
        /*009c*/ 	.word	0x00000008
.L_93:


//--------------------- .nv.info._Z13_matrixMulSh2PKfS0_Pfiii --------------------------
	.section	.nv.info._Z13_matrixMulSh2PKfS0_Pfiii,"",@"SHT_CUDA_INFO"
	.sectionflags	@""
	.align	4


	//----- nvinfo : EIATTR_CUDA_API_VERSION
	.align		4
        /*0000*/ 	.byte	0x04, 0x37
        /*0002*/ 	.short	(.L_95 - .L_94)
.L_94:
        /*0004*/ 	.word	0x00000082


	//----- nvinfo : EIATTR_KPARAM_INFO
	.align		4
.L_95:
        /*0008*/ 	.byte	0x04, 0x17
        /*000a*/ 	.short	(.L_97 - .L_96)
.L_96:
        /*000c*/ 	.word	0x00000000
        /*0010*/ 	.short	0x0005
        /*0012*/ 	.short	0x0020
        /*0014*/ 	.byte	0x00, 0xf0, 0x11, 0x00


	//----- nvinfo : EIATTR_KPARAM_INFO
	.align		4
.L_97:
        /*0018*/ 	.byte	0x04, 0x17
        /*001a*/ 	.short	(.L_99 - .L_98)
.L_98:
        /*001c*/ 	.word	0x00000000
        /*0020*/ 	.short	0x0004
        /*0022*/ 	.short	0x001c
        /*0024*/ 	.byte	0x00, 0xf0, 0x11, 0x00


	//----- nvinfo : EIATTR_KPARAM_INFO
	.align		4
.L_99:
        /*0028*/ 	.byte	0x04, 0x17
        /*002a*/ 	.short	(.L_101 - .L_100)
.L_100:
        /*002c*/ 	.word	0x00000000
        /*0030*/ 	.short	0x0003
        /*0032*/ 	.short	0x0018
        /*0034*/ 	.byte	0x00, 0xf0, 0x11, 0x00


	//----- nvinfo : EIATTR_KPARAM_INFO
	.align		4
.L_101:
        /*0038*/ 	.byte	0x04, 0x17
        /*003a*/ 	.short	(.L_103 - .L_102)
.L_102:
        /*003c*/ 	.word	0x00000000
        /*0040*/ 	.short	0x0002
        /*0042*/ 	.short	0x0010
        /*0044*/ 	.byte	0x00, 0xf5, 0x21, 0x00


	//----- nvinfo : EIATTR_KPARAM_INFO
	.align		4
.L_103:
        /*0048*/ 	.byte	0x04, 0x17
        /*004a*/ 	.short	(.L_105 - .L_104)
.L_104:
        /*004c*/ 	.word	0x00000000
        /*0050*/ 	.short	0x0001
        /*0052*/ 	.short	0x0008
        /*0054*/ 	.byte	0x00, 0xf5, 0x21, 0x00


	//----- nvinfo : EIATTR_KPARAM_INFO
	.align		4
.L_105:
        /*0058*/ 	.byte	0x04, 0x17
        /*005a*/ 	.short	(.L_107 - .L_106)
.L_106:
        /*005c*/ 	.word	0x00000000
        /*0060*/ 	.short	0x0000
        /*0062*/ 	.short	0x0000
        /*0064*/ 	.byte	0x00, 0xf5, 0x21, 0x00


	//----- nvinfo : EIATTR_SPARSE_MMA_MASK
	.align		4
.L_107:
        /*0068*/ 	.byte	0x03, 0x50
        /*006a*/ 	.short	0x0000


	//----- nvinfo : EIATTR_MAXREG_COUNT
	.align		4
        /*006c*/ 	.byte	0x03, 0x1b
        /*006e*/ 	.short	0x00ff


	//----- nvinfo : EIATTR_NUM_BARRIERS
	.align		4
        /*0070*/ 	.byte	0x02, 0x4c
        /*0072*/ 	.byte	0x01
	.zero		1


	//----- nvinfo : EIATTR_MERCURY_ISA_VERSION
	.align		4
        /*0074*/ 	.byte	0x03, 0x5f
        /*0076*/ 	.short	0x0101


	//----- nvinfo : EIATTR_VRC_CTA_INIT_COUNT
	.align		4
        /*0078*/ 	.byte	0x02, 0x4a
	.zero		1
	.zero		1


	//----- nvinfo : EIATTR_EXIT_INSTR_OFFSETS
	.align		4
        /*007c*/ 	.byte	0x04, 0x1c
        /*007e*/ 	.short	(.L_109 - .L_108)


	//   ....[0]....
.L_108:
        /*0080*/ 	.word	0x000006a0


	//   ....[1]....
        /*0084*/ 	.word	0x000006f0


	//----- nvinfo : EIATTR_CBANK_PARAM_SIZE
	.align		4
.L_109:
        /*0088*/ 	.byte	0x03, 0x19
        /*008a*/ 	.short	0x0024


	//----- nvinfo : EIATTR_PARAM_CBANK
	.align		4
        /*008c*/ 	.byte	0x04, 0x0a
        /*008e*/ 	.short	(.L_111 - .L_110)
	.align		4
.L_110:
        /*0090*/ 	.word	index@(.nv.constant0._Z13_matrixMulSh2PKfS0_Pfiii)
        /*0094*/ 	.short	0x0380
        /*0096*/ 	.short	0x0024


	//----- nvinfo : EIATTR_SW_WAR
	.align		4
.L_111:
        /*0098*/ 	.byte	0x04, 0x36
        /*009a*/ 	.short	(.L_113 - .L_112)
.L_112:
        /*009c*/ 	.word	0x00000008
.L_113:


//--------------------- .nv.info._Z12_matrixMulShPKfS0_Pfiii --------------------------
	.section	.nv.info._Z12_matrixMulShPKfS0_Pfiii,"",@"SHT_CUDA_INFO"
	.sectionflags	@""
	.align	4


	//----- nvinfo : EIATTR_CUDA_API_VERSION
	.align		4
        /*0000*/ 	.byte	0x04, 0x37
        /*0002*/ 	.short	(.L_115 - .L_114)
.L_114:
        /*0004*/ 	.word	0x00000082


	//----- nvinfo : EIATTR_KPARAM_INFO
	.align		4
.L_115:
        /*0008*/ 	.byte	0x04, 0x17
        /*000a*/ 	.short	(.L_117 - .L_116)
.L_116:
        /*000c*/ 	.word	0x00000000
        /*0010*/ 	.short	0x0005
        /*0012*/ 	.short	0x0020
        /*0014*/ 	.byte	0x00, 0xf0, 0x11, 0x00


	//----- nvinfo : EIATTR_KPARAM_INFO
	.align		4
.L_117:
        /*0018*/ 	.byte	0x04, 0x17
        /*001a*/ 	.short	(.L_119 - .L_118)
.L_118:
        /*001c*/ 	.word	0x00000000
        /*0020*/ 	.short	0x0004
        /*0022*/ 	.short	0x001c
        /*0024*/ 	.byte	0x00, 0xf0, 0x11, 0x00


	//----- nvinfo : EIATTR_KPARAM_INFO
	.align		4
.L_119:
        /*0028*/ 	.byte	0x04, 0x17
        /*002a*/ 	.short	(.L_121 - .L_120)
.L_120:
        /*002c*/ 	.word	0x00000000
        /*0030*/ 	.short	0x0003
        /*0032*/ 	.short	0x0018
        /*0034*/ 	.byte	0x00, 0xf0, 0x11, 0x00


	//----- nvinfo : EIATTR_KPARAM_INFO
	.align		4
.L_121:
        /*0038*/ 	.byte	0x04, 0x17
        /*003a*/ 	.short	(.L_123 - .L_122)
.L_122:
        /*003c*/ 	.word	0x00000000
        /*0040*/ 	.short	0x0002
        /*0042*/ 	.short	0x0010
        /*0044*/ 	.byte	0x00, 0xf5, 0x21, 0x00


	//----- nvinfo : EIATTR_KPARAM_INFO
	.align		4
.L_123:
        /*0048*/ 	.byte	0x04, 0x17
        /*004a*/ 	.short	(.L_125 - .L_124)
.L_124:
        /*004c*/ 	.word	0x00000000
        /*0050*/ 	.short	0x0001
        /*0052*/ 	.short	0x0008
        /*0054*/ 	.byte	0x00, 0xf5, 0x21, 0x00


	//----- nvinfo : EIATTR_KPARAM_INFO
	.align		4
.L_125:
        /*0058*/ 	.byte	0x04, 0x17
        /*005a*/ 	.short	(.L_127 - .L_126)
.L_126:
        /*005c*/ 	.word	0x00000000
        /*0060*/ 	.short	0x0000
        /*0062*/ 	.short	0x0000
        /*0064*/ 	.byte	0x00, 0xf5, 0x21, 0x00


	//----- nvinfo : EIATTR_SPARSE_MMA_MASK
	.align		4
.L_127:
        /*0068*/ 	.byte	0x03, 0x50
        /*006a*/ 	.short	0x0000


	//----- nvinfo : EIATTR_MAXREG_COUNT
	.align		4
        /*006c*/ 	.byte	0x03, 0x1b
        /*006e*/ 	.short	0x00ff


	//----- nvinfo : EIATTR_NUM_BARRIERS
	.align		4
        /*0070*/ 	.byte	0x02, 0x4c
        /*0072*/ 	.byte	0x01
	.zero		1


	//----- nvinfo : EIATTR_MERCURY_ISA_VERSION
	.align		4
        /*0074*/ 	.byte	0x03, 0x5f
        /*0076*/ 	.short	0x0101


	//----- nvinfo : EIATTR_VRC_CTA_INIT_COUNT
	.align		4
        /*0078*/ 	.byte	0x02, 0x4a
	.zero		1
	.zero		1


	//----- nvinfo : EIATTR_EXIT_INSTR_OFFSETS
	.align		4
        /*007c*/ 	.byte	0x04, 0x1c
        /*007e*/ 	.short	(.L_129 - .L_128)


	//   ....[0]....
.L_128:
        /*0080*/ 	.word	0x000005e0


	//   ....[1]....
        /*0084*/ 	.word	0x00000630


	//----- nvinfo : EIATTR_CBANK_PARAM_SIZE
	.align		4
.L_129:
        /*0088*/ 	.byte	0x03, 0x19
        /*008a*/ 	.short	0x0024


	//----- nvinfo : EIATTR_PARAM_CBANK
	.align		4
        /*008c*/ 	.byte	0x04, 0x0a
        /*008e*/ 	.short	(.L_131 - .L_130)
	.align		4
.L_130:
        /*0090*/ 	.word	index@(.nv.constant0._Z12_matrixMulShPKfS0_Pfiii)
        /*0094*/ 	.short	0x0380
        /*0096*/ 	.short	0x0024


	//----- nvinfo : EIATTR_SW_WAR
	.align		4
.L_131:
        /*0098*/ 	.byte	0x04, 0x36
        /*009a*/ 	.short	(.L_133 - .L_132)
.L_132:
        /*009c*/ 	.word	0x00000008
.L_133:


//--------------------- .nv.info._Z15_matrixMulVecShPK6float4S1_Pfiii --------------------------
	.section	.nv.info._Z15_matrixMulVecShPK6float4S1_Pfiii,"",@"SHT_CUDA_INFO"
	.sectionflags	@""
	.align	4


	//----- nvinfo : EIATTR_CUDA_API_VERSION
	.align		4
        /*0000*/ 	.byte	0x04, 0x37
        /*0002*/ 	.short	(.L_135 - .L_134)
.L_134:
        /*0004*/ 	.word	0x00000082


	//----- nvinfo : EIATTR_KPARAM_INFO
	.align		4
.L_135:
        /*0008*/ 	.byte	0x04, 0x17
        /*000a*/ 	.short	(.L_137 - .L_136)
.L_136:
        /*000c*/ 	.word	0x00000000
        /*0010*/ 	.short	0x0005
        /*0012*/ 	.short	0x0020
        /*0014*/ 	.byte	0x00, 0xf0, 0x11, 0x00


	//----- nvinfo : EIATTR_KPARAM_INFO
	.align		4
.L_137:
        /*0018*/ 	.byte	0x04, 0x17
        /*001a*/ 	.short	(.L_139 - .L_138)
.L_138:
        /*001c*/ 	.word	0x00000000
        /*0020*/ 	.short	0x0004
        /*0022*/ 	.short	0x001c
        /*0024*/ 	.byte	0x00, 0xf0, 0x11, 0x00


	//----- nvinfo : EIATTR_KPARAM_INFO
	.align		4
.L_139:
        /*0028*/ 	.byte	0x04, 0x17
        /*002a*/ 	.short	(.L_141 - .L_140)
.L_140:
        /*002c*/ 	.word	0x00000000
        /*0030*/ 	.short	0x0003
        /*0032*/ 	.short	0x0018
        /*0034*/ 	.byte	0x00, 0xf0, 0x11, 0x00


	//----- nvinfo : EIATTR_KPARAM_INFO
	.align		4
.L_141:
        /*0038*/ 	.byte	0x04, 0x17
        /*003a*/ 	.short	(.L_143 - .L_142)
.L_142:
        /*003c*/ 	.word	0x00000000
        /*0040*/ 	.short	0x0002
        /*0042*/ 	.short	0x0010
        /*0044*/ 	.byte	0x00, 0xf5, 0x21, 0x00


	//----- nvinfo : EIATTR_KPARAM_INFO
	.align		4
.L_143:
        /*0048*/ 	.byte	0x04, 0x17
        /*004a*/ 	.short	(.L_145 - .L_144)
.L_144:
        /*004c*/ 	.word	0x00000000
        /*0050*/ 	.short	0x0001
        /*0052*/ 	.short	0x0008
        /*0054*/ 	.byte	0x00, 0xf5, 0x21, 0x00


	//----- nvinfo : EIATTR_KPARAM_INFO
	.align		4
.L_145:
        /*0058*/ 	.byte	0x04, 0x17
        /*005a*/ 	.short	(.L_147 - .L_146)
.L_146:
        /*005c*/ 	.word	0x00000000
        /*0060*/ 	.short	0x0000
        /*0062*/ 	.short	0x0000
        /*0064*/ 	.byte	0x00, 0xf5, 0x21, 0x00


	//----- nvinfo : EIATTR_SPARSE_MMA_MASK
	.align		4
.L_147:
        /*0068*/ 	.byte	0x03, 0x50
        /*006a*/ 	.short	0x0000


	//----- nvinfo : EIATTR_MAXREG_COUNT
	.align		4
        /*006c*/ 	.byte	0x03, 0x1b
        /*006e*/ 	.short	0x00ff


	//----- nvinfo : EIATTR_NUM_BARRIERS
	.align		4
        /*0070*/ 	.byte	0x02, 0x4c
        /*0072*/ 	.byte	0x01
	.zero		1


	//----- nvinfo : EIATTR_MERCURY_ISA_VERSION
	.align		4
        /*0074*/ 	.byte	0x03, 0x5f
        /*0076*/ 	.short	0x0101


	//----- nvinfo : EIATTR_VRC_CTA_INIT_COUNT
	.align		4
        /*0078*/ 	.byte	0x02, 0x4a
	.zero		1
	.zero		1


	//----- nvinfo : EIATTR_EXIT_INSTR_OFFSETS
	.align		4
        /*007c*/ 	.byte	0x04, 0x1c
        /*007e*/ 	.short	(.L_149 - .L_148)


	//   ....[0]....
.L_148:
        /*0080*/ 	.word	0x00000ad0


	//   ....[1]....
        /*0084*/ 	.word	0x00000b20


	//----- nvinfo : EIATTR_CBANK_PARAM_SIZE
	.align		4
.L_149:
        /*0088*/ 	.byte	0x03, 0x19
        /*008a*/ 	.short	0x0024


	//----- nvinfo : EIATTR_PARAM_CBANK
	.align		4
        /*008c*/ 	.byte	0x04, 0x0a
        /*008e*/ 	.short	(.L_151 - .L_150)
	.align		4
.L_150:
        /*0090*/ 	.word	index@(.nv.constant0._Z15_matrixMulVecShPK6float4S1_Pfiii)
        /*0094*/ 	.short	0x0380
        /*0096*/ 	.short	0x0024


	//----- nvinfo : EIATTR_SW_WAR
	.align		4
.L_151:
        /*0098*/ 	.byte	0x04, 0x36
        /*009a*/ 	.short	(.L_153 - .L_152)
.L_152:
        /*009c*/ 	.word	0x00000008
.L_153:


//--------------------- .nv.info._Z13_matrixMulVecPK6float4S1_Pfiii --------------------------
	.section	.nv.info._Z13_matrixMulVecPK6float4S1_Pfiii,"",@"SHT_CUDA_INFO"
	.sectionflags	@""
	.align	4


	//----- nvinfo : EIATTR_CUDA_API_VERSION
	.align		4
        /*0000*/ 	.byte	0x04, 0x37
        /*0002*/ 	.short	(.L_155 - .L_154)
.L_154:
        /*0004*/ 	.word	0x00000082


	//----- nvinfo : EIATTR_KPARAM_INFO
	.align		4
.L_155:
        /*0008*/ 	.byte	0x04, 0x17
        /*000a*/ 	.short	(.L_157 - .L_156)
.L_156:
        /*000c*/ 	.word	0x00000000
        /*0010*/ 	.short	0x0005
        /*0012*/ 	.short	0x0020
        /*0014*/ 	.byte	0x00, 0xf0, 0x11, 0x00


	//----- nvinfo : EIATTR_KPARAM_INFO
	.align		4
.L_157:
        /*0018*/ 	.byte	0x04, 0x17
        /*001a*/ 	.short	(.L_159 - .L_158)
.L_158:
        /*001c*/ 	.word	0x00000000
        /*0020*/ 	.short	0x0004
        /*0022*/ 	.short	0x001c
        /*0024*/ 	.byte	0x00, 0xf0, 0x11, 0x00


	//----- nvinfo : EIATTR_KPARAM_INFO
	.align		4
.L_159:
        /*0028*/ 	.byte	0x04, 0x17
        /*002a*/ 	.short	(.L_161 - .L_160)
.L_160:
        /*002c*/ 	.word	0x00000000
        /*0030*/ 	.short	0x0003
        /*0032*/ 	.short	0x0018
        /*0034*/ 	.byte	0x00, 0xf0, 0x11, 0x00


	//----- nvinfo : EIATTR_KPARAM_INFO
	.align		4
.L_161:
        /*0038*/ 	.byte	0x04, 0x17
        /*003a*/ 	.short	(.L_163 - .L_162)
.L_162:
        /*003c*/ 	.word	0x00000000
        /*0040*/ 	.short	0x0002
        /*0042*/ 	.short	0x0010
        /*0044*/ 	.byte	0x00, 0xf5, 0x21, 0x00


	//----- nvinfo : EIATTR_KPARAM_INFO
	.align		4
.L_163:
        /*0048*/ 	.byte	0x04, 0x17
        /*004a*/ 	.short	(.L_165 - .L_164)
.L_164:
        /*004c*/ 	.word	0x00000000
        /*0050*/ 	.short	0x0001
        /*0052*/ 	.short	0x0008
        /*0054*/ 	.byte	0x00, 0xf5, 0x21, 0x00


	//----- nvinfo : EIATTR_KPARAM_INFO
	.align		4
.L_165:
        /*0058*/ 	.byte	0x04, 0x17
        /*005a*/ 	.short	(.L_167 - .L_166)
.L_166:
        /*005c*/ 	.word	0x00000000
        /*0060*/ 	.short	0x0000
        /*0062*/ 	.short	0x0000
        /*0064*/ 	.byte	0x00, 0xf5, 0x21, 0x00


	//----- nvinfo : EIATTR_SPARSE_MMA_MASK
	.align		4
.L_167:
        /*0068*/ 	.byte	0x03, 0x50
        /*006a*/ 	.short	0x0000


	//----- nvinfo : EIATTR_MAXREG_COUNT
	.align		4
        /*006c*/ 	.byte	0x03, 0x1b
        /*006e*/ 	.short	0x00ff


	//----- nvinfo : EIATTR_MERCURY_ISA_VERSION
	.align		4
        /*0070*/ 	.byte	0x03, 0x5f
        /*0072*/ 	.short	0x0101


	//----- nvinfo : EIATTR_VRC_CTA_INIT_COUNT
	.align		4
        /*0074*/ 	.byte	0x02, 0x4a
	.zero		1
	.zero		1


	//----- nvinfo : EIATTR_EXIT_INSTR_OFFSETS
	.align		4
        /*0078*/ 	.byte	0x04, 0x1c
        /*007a*/ 	.short	(.L_169 - .L_168)


	//   ....[0]....
.L_168:
        /*007c*/ 	.word	0x00000220


	//   ....[1]....
        /*0080*/ 	.word	0x000010c0


	//----- nvinfo : EIATTR_CBANK_PARAM_SIZE
	.align		4
.L_169:
        /*0084*/ 	.byte	0x03, 0x19
        /*0086*/ 	.short	0x0024


	//----- nvinfo : EIATTR_PARAM_CBANK
	.align		4
        /*0088*/ 	.byte	0x04, 0x0a
        /*008a*/ 	.short	(.L_171 - .L_170)
	.align		4
.L_170:
        /*008c*/ 	.word	index@(.nv.constant0._Z13_matrixMulVecPK6float4S1_Pfiii)
        /*0090*/ 	.short	0x0380
        /*0092*/ 	.short	0x0024


	//----- nvinfo : EIATTR_SW_WAR
	.align		4
.L_171:
        /*0094*/ 	.byte	0x04, 0x36
        /*0096*/ 	.short	(.L_173 - .L_172)
.L_172:
        /*0098*/ 	.word	0x00000008
.L_173:


//--------------------- .nv.info._Z15_matrixVecLoadVPKfP6float4iii --------------------------
	.section	.nv.info._Z15_matrixVecLoadVPKfP6float4iii,"",@"SHT_CUDA_INFO"
	.sectionflags	@""
	.align	4


	//----- nvinfo : EIATTR_CUDA_API_VERSION
	.align		4
        /*0000*/ 	.byte	0x04, 0x37
        /*0002*/ 	.short	(.L_175 - .L_174)
.L_174:
        /*0004*/ 	.word	0x00000082


	//----- nvinfo : EIATTR_KPARAM_INFO
	.align		4
.L_175:
        /*0008*/ 	.byte	0x04, 0x17
        /*000a*/ 	.short	(.L_177 - .L_176)
.L_176:
        /*000c*/ 	.word	0x00000000
        /*0010*/ 	.short	0x0004
        /*0012*/ 	.short	0x0018
        /*0014*/ 	.byte	0x00, 0xf0, 0x11, 0x00


	//----- nvinfo : EIATTR_KPARAM_INFO
	.align		4
.L_177:
        /*0018*/ 	.byte	0x04, 0x17
        /*001a*/ 	.short	(.L_179 - .L_178)
.L_178:
        /*001c*/ 	.word	0x00000000
        /*0020*/ 	.short	0x0003
        /*0022*/ 	.short	0x0014
        /*0024*/ 	.byte	0x00, 0xf0, 0x11, 0x00


	//----- nvinfo : EIATTR_KPARAM_INFO
	.align		4
.L_179:
        /*0028*/ 	.byte	0x04, 0x17
        /*002a*/ 	.short	(.L_181 - .L_180)
.L_180:
        /*002c*/ 	.word	0x00000000
        /*0030*/ 	.short	0x0002
        /*0032*/ 	.short	0x0010
        /*0034*/ 	.byte	0x00, 0xf0, 0x11, 0x00


	//----- nvinfo : EIATTR_KPARAM_INFO
	.align		4
.L_181:
        /*0038*/ 	.byte	0x04, 0x17
        /*003a*/ 	.short	(.L_183 - .L_182)
.L_182:
        /*003c*/ 	.word	0x00000000
        /*0040*/ 	.short	0x0001
        /*0042*/ 	.short	0x0008
        /*0044*/ 	.byte	0x00, 0xf5, 0x21, 0x00


	//----- nvinfo : EIATTR_KPARAM_INFO
	.align		4
.L_183:
        /*0048*/ 	.byte	0x04, 0x17
        /*004a*/ 	.short	(.L_185 - .L_184)
.L_184:
        /*004c*/ 	.word	0x00000000
        /*0050*/ 	.short	0x0000
        /*0052*/ 	.short	0x0000
        /*0054*/ 	.byte	0x00, 0xf5, 0x21, 0x00


	//----- nvinfo : EIATTR_SPARSE_MMA_MASK
	.align		4
.L_185:
        /*0058*/ 	.byte	0x03, 0x50
        /*005a*/ 	.short	0x0000


	//----- nvinfo : EIATTR_MAXREG_COUNT
	.align		4
        /*005c*/ 	.byte	0x03, 0x1b
        /*005e*/ 	.short	0x00ff


	//----- nvinfo : EIATTR_MERCURY_ISA_VERSION
	.align		4
        /*0060*/ 	.byte	0x03, 0x5f
        /*0062*/ 	.short	0x0101


	//----- nvinfo : EIATTR_VRC_CTA_INIT_COUNT
	.align		4
        /*0064*/ 	.byte	0x02, 0x4a
	.zero		1
	.zero		1


	//----- nvinfo : EIATTR_EXIT_INSTR_OFFSETS
	.align		4
        /*0068*/ 	.byte	0x04, 0x1c
        /*006a*/ 	.short	(.L_187 - .L_186)


	//   ....[0]....
.L_186:
        /*006c*/ 	.word	0x000001a0


	//   ....[1]....
        /*0070*/ 	.word	0x00000380


	//   ....[2]....
        /*0074*/ 	.word	0x00000480


	//   ....[3]....
        /*0078*/ 	.word	0x00000540


	//   ....[4]....
        /*007c*/ 	.word	0x00000590


	//----- nvinfo : EIATTR_CRS_STACK_SIZE
	.align		4
.L_187:
        /*0080*/ 	.byte	0x04, 0x1e
        /*0082*/ 	.short	(.L_189 - .L_188)
.L_188:
        /*0084*/ 	.word	0x00000000


	//----- nvinfo : EIATTR_CBANK_PARAM_SIZE
	.align		4
.L_189:
        /*0088*/ 	.byte	0x03, 0x19
        /*008a*/ 	.short	0x001c


	//----- nvinfo : EIATTR_PARAM_CBANK
	.align		4
        /*008c*/ 	.byte	0x04, 0x0a
        /*008e*/ 	.short	(.L_191 - .L_190)
	.align		4
.L_190:
        /*0090*/ 	.word	index@(.nv.constant0._Z15_matrixVecLoadVPKfP6float4iii)
        /*0094*/ 	.short	0x0380
        /*0096*/ 	.short	0x001c


	//----- nvinfo : EIATTR_SW_WAR
	.align		4
.L_191:
        /*0098*/ 	.byte	0x04, 0x36
        /*009a*/ 	.short	(.L_193 - .L_192)
.L_192:
        /*009c*/ 	.word	0x00000008
.L_193:


//--------------------- .nv.info._Z15_matrixVecLoadHPKfP6float4iii --------------------------
	.section	.nv.info._Z15_matrixVecLoadHPKfP6float4iii,"",@"SHT_CUDA_INFO"
	.sectionflags	@""
	.align	4


	//----- nvinfo : EIATTR_CUDA_API_VERSION
	.align		4
        /*0000*/ 	.byte	0x04, 0x37
        /*0002*/ 	.short	(.L_195 - .L_194)
.L_194:
        /*0004*/ 	.word	0x00000082


	//----- nvinfo : EIATTR_KPARAM_INFO
	.align		4
.L_195:
        /*0008*/ 	.byte	0x04, 0x17
        /*000a*/ 	.short	(.L_197 - .L_196)
.L_196:
        /*000c*/ 	.word	0x00000000
        /*0010*/ 	.short	0x0004
        /*0012*/ 	.short	0x0018
        /*0014*/ 	.byte	0x00, 0xf0, 0x11, 0x00


	//----- nvinfo : EIATTR_KPARAM_INFO
	.align		4
.L_197:
        /*0018*/ 	.byte	0x04, 0x17
        /*001a*/ 	.short	(.L_199 - .L_198)
.L_198:
        /*001c*/ 	.word	0x00000000
        /*0020*/ 	.short	0x0003
        /*0022*/ 	.short	0x0014
        /*0024*/ 	.byte	0x00, 0xf0, 0x11, 0x00


	//----- nvinfo : EIATTR_KPARAM_INFO
	.align		4
.L_199:
        /*0028*/ 	.byte	0x04, 0x17
        /*002a*/ 	.short	(.L_201 - .L_200)
.L_200:
        /*002c*/ 	.word	0x00000000
        /*0030*/ 	.short	0x0002
        /*0032*/ 	.short	0x0010
        /*0034*/ 	.byte	0x00, 0xf0, 0x11, 0x00


	//----- nvinfo : EIATTR_KPARAM_INFO
	.align		4
.L_201:
        /*0038*/ 	.byte	0x04, 0x17
        /*003a*/ 	.short	(.L_203 - .L_202)
.L_202:
        /*003c*/ 	.word	0x00000000
        /*0040*/ 	.short	0x0001
        /*0042*/ 	.short	0x0008
        /*0044*/ 	.byte	0x00, 0xf5, 0x21, 0x00


	//----- nvinfo : EIATTR_KPARAM_INFO
	.align		4
.L_203:
        /*0048*/ 	.byte	0x04, 0x17
        /*004a*/ 	.short	(.L_205 - .L_204)
.L_204:
        /*004c*/ 	.word	0x00000000
        /*0050*/ 	.short	0x0000
        /*0052*/ 	.short	0x0000
        /*0054*/ 	.byte	0x00, 0xf5, 0x21, 0x00


	//----- nvinfo : EIATTR_SPARSE_MMA_MASK
	.align		4
.L_205:
        /*0058*/ 	.byte	0x03, 0x50
        /*005a*/ 	.short	0x0000


	//----- nvinfo : EIATTR_MAXREG_COUNT
	.align		4
        /*005c*/ 	.byte	0x03, 0x1b
        /*005e*/ 	.short	0x00ff


	//----- nvinfo : EIATTR_MERCURY_ISA_VERSION
	.align		4
        /*0060*/ 	.byte	0x03, 0x5f
        /*0062*/ 	.short	0x0101


	//----- nvinfo : EIATTR_VRC_CTA_INIT_COUNT
	.align		4
        /*0064*/ 	.byte	0x02, 0x4a
	.zero		1
	.zero		1


	//----- nvinfo : EIATTR_EXIT_INSTR_OFFSETS
	.align		4
        /*0068*/ 	.byte	0x04, 0x1c
        /*006a*/ 	.short	(.L_207 - .L_206)


	//   ....[0]....
.L_206:
        /*006c*/ 	.word	0x000001a0


	//   ....[1]....
        /*0070*/ 	.word	0x00000380


	//   ....[2]....
        /*0074*/ 	.word	0x00000480


	//   ....[3]....
        /*0078*/ 	.word	0x00000540


	//   ....[4]....
        /*007c*/ 	.word	0x00000590


	//----- nvinfo : EIATTR_CRS_STACK_SIZE
	.align		4
.L_207:
        /*0080*/ 	.byte	0x04, 0x1e
        /*0082*/ 	.short	(.L_209 - .L_208)
.L_208:
        /*0084*/ 	.word	0x00000000


	//----- nvinfo : EIATTR_CBANK_PARAM_SIZE
	.align		4
.L_209:
        /*0088*/ 	.byte	0x03, 0x19
        /*008a*/ 	.short	0x001c


	//----- nvinfo : EIATTR_PARAM_CBANK
	.align		4
        /*008c*/ 	.byte	0x04, 0x0a
        /*008e*/ 	.short	(.L_211 - .L_210)
	.align		4
.L_210:
        /*0090*/ 	.word	index@(.nv.constant0._Z15_matrixVecLoadHPKfP6float4iii)
        /*0094*/ 	.short	0x0380
        /*0096*/ 	.short	0x001c


	//----- nvinfo : EIATTR_SW_WAR
	.align		4
.L_211:
        /*0098*/ 	.byte	0x04, 0x36
        /*009a*/ 	.short	(.L_213 - .L_212)
.L_212:
        /*009c*/ 	.word	0x00000008
.L_213:


//--------------------- .nv.info._Z10_matrixMulPKfS0_Pfiiii --------------------------
	.section	.nv.info._Z10_matrixMulPKfS0_Pfiiii,"",@"SHT_CUDA_INFO"
	.sectionflags	@""
	.align	4


	//----- nvinfo : EIATTR_CUDA_API_VERSION
	.align		4
        /*0000*/ 	.byte	0x04, 0x37
        /*0002*/ 	.short	(.L_215 - .L_214)
.L_214:
        /*0004*/ 	.word	0x00000082


	//----- nvinfo : EIATTR_KPARAM_INFO
	.align		4
.L_215:
        /*0008*/ 	.byte	0x04, 0x17
        /*000a*/ 	.short	(.L_217 - .L_216)
.L_216:
        /*000c*/ 	.word	0x00000000
        /*0010*/ 	.short	0x0006
        /*0012*/ 	.short	0x0024
        /*0014*/ 	.byte	0x00, 0xf0, 0x11, 0x00


	//----- nvinfo : EIATTR_KPARAM_INFO
	.align		4
.L_217:
        /*0018*/ 	.byte	0x04, 0x17
        /*001a*/ 	.short	(.L_219 - .L_218)
.L_218:
        /*001c*/ 	.word	0x00000000
        /*0020*/ 	.short	0x0005
        /*0022*/ 	.short	0x0020
        /*0024*/ 	.byte	0x00, 0xf0, 0x11, 0x00


	//----- nvinfo : EIATTR_KPARAM_INFO
	.align		4
.L_219:
        /*0028*/ 	.byte	0x04, 0x17
        /*002a*/ 	.short	(.L_221 - .L_220)
.L_220:
        /*002c*/ 	.word	0x00000000
        /*0030*/ 	.short	0x0004
        /*0032*/ 	.short	0x001c
        /*0034*/ 	.byte	0x00, 0xf0, 0x11, 0x00


	//----- nvinfo : EIATTR_KPARAM_INFO
	.align		4
.L_221:
        /*0038*/ 	.byte	0x04, 0x17
        /*003a*/ 	.short	(.L_223 - .L_222)
.L_222:
        /*003c*/ 	.word	0x00000000
        /*0040*/ 	.short	0x0003
        /*0042*/ 	.short	0x0018
        /*0044*/ 	.byte	0x00, 0xf0, 0x11, 0x00


	//----- nvinfo : EIATTR_KPARAM_INFO
	.align		4
.L_223:
        /*0048*/ 	.byte	0x04, 0x17
        /*004a*/ 	.short	(.L_225 - .L_224)
.L_224:
        /*004c*/ 	.word	0x00000000
        /*0050*/ 	.short	0x0002
        /*0052*/ 	.short	0x0010
        /*0054*/ 	.byte	0x00, 0xf5, 0x21, 0x00


	//----- nvinfo : EIATTR_KPARAM_INFO
	.align		4
.L_225:
        /*0058*/ 	.byte	0x04, 0x17
        /*005a*/ 	.short	(.L_227 - .L_226)
.L_226:
        /*005c*/ 	.word	0x00000000
        /*0060*/ 	.short	0x0001
        /*0062*/ 	.short	0x0008
        /*0064*/ 	.byte	0x00, 0xf5, 0x21, 0x00


	//----- nvinfo : EIATTR_KPARAM_INFO
	.align		4
.L_227:
        /*0068*/ 	.byte	0x04, 0x17
        /*006a*/ 	.short	(.L_229 - .L_228)
.L_228:
        /*006c*/ 	.word	0x00000000
        /*0070*/ 	.short	0x0000
        /*0072*/ 	.short	0x0000
        /*0074*/ 	.byte	0x00, 0xf5, 0x21, 0x00


	//----- nvinfo : EIATTR_SPARSE_MMA_MASK
	.align		4
.L_229:
        /*0078*/ 	.byte	0x03, 0x50
        /*007a*/ 	.short	0x0000


	//----- nvinfo : EIATTR_MAXREG_COUNT
	.align		4
        /*007c*/ 	.byte	0x03, 0x1b
        /*007e*/ 	.short	0x00ff


	//----- nvinfo : EIATTR_MERCURY_ISA_VERSION
	.align		4
        /*0080*/ 	.byte	0x03, 0x5f
        /*0082*/ 	.short	0x0101


	//----- nvinfo : EIATTR_VRC_CTA_INIT_COUNT
	.align		4
        /*0084*/ 	.byte	0x02, 0x4a
	.zero		1
	.zero		1


	//----- nvinfo : EIATTR_EXIT_INSTR_OFFSETS
	.align		4
        /*0088*/ 	.byte	0x04, 0x1c
        /*008a*/ 	.short	(.L_231 - .L_230)


	//   ....[0]....
.L_230:
        /*008c*/ 	.word	0x00000720


	//   ....[1]....
        /*0090*/ 	.word	0x00000cd0


	//   ....[2]....
        /*0094*/ 	.word	0x00000f50


	//   ....[3]....
        /*0098*/ 	.word	0x000010d0


	//   ....[4]....
        /*009c*/ 	.word	0x00001180


	//----- nvinfo : EIATTR_INDIRECT_BRANCH_TARGETS
	.align		4
.L_231:
        /*00a0*/ 	.byte	0x04, 0x34
        /*00a2*/ 	.short	(.L_233 - .L_232)


	//   ....[0]....
.L_232:
        /*00a4*/ 	.word	.L_x_37@srel
        /*00a8*/ 	.short	0x0
        /*00aa*/ 	.short	0x0
        /*00ac*/ 	.word	0x4
        /*00b0*/ 	.word	.L_x_38@srel
        /*00b4*/ 	.word	.L_x_39@srel
        /*00b8*/ 	.word	.L_x_40@srel
        /*00bc*/ 	.word	.L_x_30@srel


	//   ....[1]....
        /*00c0*/ 	.word	.L_x_42@srel
        /*00c4*/ 	.short	0x0
        /*00c6*/ 	.short	0x0
        /*00c8*/ 	.word	0x3
        /*00cc*/ 	.word	.L_x_43@srel
        /*00d0*/ 	.word	.L_x_44@srel
        /*00d4*/ 	.word	.L_x_30@srel


	//   ....[2]....
        /*00d8*/ 	.word	.L_x_46@srel
        /*00dc*/ 	.short	0x0
        /*00de*/ 	.short	0x0
        /*00e0*/ 	.word	0x3
        /*00e4*/ 	.word	.L_x_47@srel
        /*00e8*/ 	.word	.L_x_48@srel
        /*00ec*/ 	.word	.L_x_30@srel


	//----- nvinfo : EIATTR_CBANK_PARAM_SIZE
	.align		4
.L_233:
        /*00f0*/ 	.byte	0x03, 0x19
        /*00f2*/ 	.short	0x0028


	//----- nvinfo : EIATTR_PARAM_CBANK
	.align		4
        /*00f4*/ 	.byte	0x04, 0x0a
        /*00f6*/ 	.short	(.L_235 - .L_234)
	.align		4
.L_234:
        /*00f8*/ 	.word	index@(.nv.constant0._Z10_matrixMulPKfS0_Pfiiii)
        /*00fc*/ 	.short	0x0380
        /*00fe*/ 	.short	0x0028


	//----- nvinfo : EIATTR_SW_WAR
	.align		4
.L_235:
        /*0100*/ 	.byte	0x04, 0x36
        /*0102*/ 	.short	(.L_237 - .L_236)
.L_236:
        /*0104*/ 	.word	0x00000008
.L_237:


//--------------------- .nv.callgraph             --------------------------
	.section	.nv.callgraph,"",@"SHT_CUDA_CALLGRAPH"
	.align	4
	.sectionentsize	8
	.align		4
        /*0000*/ 	.word	0x00000000
	.align		4
        /*0004*/ 	.word	0xffffffff
	.align		4
        /*0008*/ 	.word	0x00000000
	.align		4
        /*000c*/ 	.word	0xfffffffe
	.align		4
        /*0010*/ 	.word	0x00000000
	.align		4
        /*0014*/ 	.word	0xfffffffd
	.align		4
        /*0018*/ 	.word	0x00000000
	.align		4
        /*001c*/ 	.word	0xfffffffc


//--------------------- .nv.constant2._Z10_matrixMulPKfS0_Pfiiii --------------------------
	.section	.nv.constant2._Z10_matrixMulPKfS0_Pfiiii,"a",@progbits
	.sectionflags	@""
	.align	4
.nv.constant2._Z10_matrixMulPKfS0_Pfiiii:
        /*0000*/ 	.byte	0x30, 0x01, 0x00, 0x00, 0xc0, 0x01, 0x00, 0x00, 0xa0, 0x00, 0x00, 0x00, 0xd0, 0x06, 0x00, 0x00
        /*0010*/ 	.byte	0x60, 0x03, 0x00, 0x00, 0xd0, 0x02, 0x00, 0x00, 0xd0, 0x06, 0x00, 0x00, 0x50, 0x06, 0x00, 0x00
        /*0020*/ 	.byte	0x50, 0x04, 0x00, 0x00, 0xd0, 0x06, 0x00, 0x00


//--------------------- .text._Z16_matrixMulShBcPdPKfS0_Pfiii --------------------------
	.section	.text._Z16_matrixMulShBcPdPKfS0_Pfiii,"ax",@progbits
	.align	128
        .global         _Z16_matrixMulShBcPdPKfS0_Pfiii
        .type           _Z16_matrixMulShBcPdPKfS0_Pfiii,@function
        .size           _Z16_matrixMulShBcPdPKfS0_Pfiii,(.L_x_50 - _Z16_matrixMulShBcPdPKfS0_Pfiii)
        .other          _Z16_matrixMulShBcPdPKfS0_Pfiii,@"STO_CUDA_ENTRY STV_DEFAULT"
_Z16_matrixMulShBcPdPKfS0_Pfiii:
.text._Z16_matrixMulShBcPdPKfS0_Pfiii:
[----:B------:R-:W-:Y:S01]  /*0000*/  LDC R1, c[0x0][0x37c] ;  /* 0x0000df00ff017b82 */ /* 0x000fe20000000800 */
[----:B------:R-:W0:Y:S01]  /*0010*/  S2R R0, SR_CTAID.X ;  /* 0x0000000000007919 */ /* 0x000e220000002500 */
[----:B------:R-:W1:Y:S01]  /*0020*/  LDCU UR8, c[0x0][0x39c] ;  /* 0x00007380ff0877ac */ /* 0x000e620008000800 */
[----:B------:R-:W-:Y:S01]  /*0030*/  HFMA2 R16, -RZ, RZ, 0, 0 ;  /* 0x00000000ff107431 */ /* 0x000fe200000001ff */
[----:B------:R-:W0:Y:S01]  /*0040*/  S2R R4, SR_TID.X ;  /* 0x0000000000047919 */ /* 0x000e220000002100 */
[----:B------:R-:W0:Y:S01]  /*0050*/  LDCU UR4, c[0x0][0x360] ;  /* 0x00006c00ff0477ac */ /* 0x000e220008000800 */
[----:B------:R-:W2:Y:S01]  /*0060*/  S2R R3, SR_CTAID.Y ;  /* 0x0000000000037919 */ /* 0x000ea20000002600 */
[----:B------:R-:W2:Y:S01]  /*0070*/  LDCU UR5, c[0x0][0x364] ;  /* 0x00006c80ff0577ac */ /* 0x000ea20008000800 */
[----:B------:R-:W2:Y:S01]  /*0080*/  S2R R5, SR_TID.Y ;  /* 0x0000000000057919 */ /* 0x000ea20000002200 */
[----:B------:R-:W3:Y:S01]  /*0090*/  LDCU UR10, c[0x0][0x3a0] ;  /* 0x00007400ff0a77ac */ /* 0x000ee20008000800 */
[----:B------:R-:W4:Y:S01]  /*00a0*/  LDCU.64 UR6, c[0x0][0x358] ;  /* 0x00006b00ff0677ac */ /* 0x000f220008000a00 */
[----:B-1----:R-:W-:Y:S01]  /*00b0*/  UISETP.GE.AND UP0, UPT, UR8, 0x1, UPT ;  /* 0x000000010800788c */ /* 0x002fe2000bf06270 */
[----:B0-----:R-:W-:-:S02]  /*00c0*/  IMAD R0, R0, UR4, R4 ;  /* 0x0000000400007c24 */ /* 0x001fc4000f8e0204 */
[----:B--2---:R-:W-:-:S06]  /*00d0*/  IMAD R3, R3, UR5, R5 ;  /* 0x0000000503037c24 */ /* 0x004fcc000f8e0205 */
[----:B---34-:R-:W-:Y:S05]  /*00e0*/  BRA.U !UP0, `(.L_x_0) ;  /* 0x0000000508607547 */ /* 0x018fea000b800000 */
[----:B------:R-:W0:Y:S01]  /*00f0*/  S2R R11, SR_CgaCtaId ;  /* 0x00000000000b7919 */ /* 0x000e220000008800 */
[----:B------:R-:W1:Y:S01]  /*0100*/  LDC R2, c[0x0][0x3a0] ;  /* 0x0000e800ff027b82 */ /* 0x000e620000000800 */
[----:B------:R-:W2:Y:S01]  /*0110*/  LDCU UR5, c[0x0][0x3a0] ;  /* 0x00007400ff0577ac */ /* 0x000ea20008000800 */
[----:B------:R-:W-:Y:S01]  /*0120*/  MOV R6, 0x400 ;  /* 0x0000040000067802 */ /* 0x000fe20000000f00 */
[----:B------:R-:W-:Y:S01]  /*0130*/  IMAD R10, R4, 0x11, R5 ;  /* 0x00000011040a7824 */ /* 0x000fe200078e0205 */
[----:B------:R-:W-:Y:S01]  /*0140*/  MOV R16, RZ ;  /* 0x000000ff00107202 */ /* 0x000fe20000000f00 */
[----:B------:R-:W-:Y:S01]  /*0150*/  UIADD3 UR4, UPT, UPT, UR8, 0xf, URZ ;  /* 0x0000000f08047890 */ /* 0x000fe2000fffe0ff */
[----:B------:R-:W-:Y:S01]  /*0160*/  IADD3 R7, PT, PT, R6, 0x440, RZ ;  /* 0x0000044006077810 */ /* 0x000fe20007ffe0ff */
[----:B------:R-:W3:Y:S02]  /*0170*/  LDCU UR9, c[0x0][0x39c] ;  /* 0x00007380ff0977ac */ /* 0x000ee40008000800 */
[----:B------:R-:W-:-:S04]  /*0180*/  USHF.R.U32.HI UR4, URZ, 0x4, UR4 ;  /* 0x00000004ff047899 */ /* 0x000fc80008011604 */
[----:B------:R-:W-:Y:S01]  /*0190*/  UIADD3 UR4, UPT, UPT, -UR4, URZ, URZ ;  /* 0x000000ff04047290 */ /* 0x000fe2000fffe1ff */
[C---:B0-----:R-:W-:Y:S01]  /*01a0*/  LEA R9, R11.reuse, R6, 0x18 ;  /* 0x000000060b097211 */ /* 0x041fe200078ec0ff */
[----:B------:R-:W-:Y:S01]  /*01b0*/  IMAD R6, R0, UR8, R5 ;  /* 0x0000000800067c24 */ /* 0x000fe2000f8e0205 */
[----:B------:R-:W-:Y:S01]  /*01c0*/  LEA R11, R11, R7, 0x18 ;  /* 0x000000070b0b7211 */ /* 0x000fe200078ec0ff */
[----:B--2---:R-:W-:Y:S01]  /*01d0*/  IMAD R7, R4, UR5, R3 ;  /* 0x0000000504077c24 */ /* 0x004fe2000f8e0203 */
[----:B------:R-:W-:Y:S01]  /*01e0*/  LEA R8, R10, R9, 0x2 ;  /* 0x000000090a087211 */ /* 0x000fe200078e10ff */
[----:B------:R-:W-:Y:S01]  /*01f0*/  IMAD R9, R4, 0x44, R9 ;  /* 0x0000004404097824 */ /* 0x000fe200078e0209 */
[-C--:B------:R-:W-:Y:S02]  /*0200*/  LEA R10, R10, R11.reuse, 0x2 ;  /* 0x0000000b0a0a7211 */ /* 0x080fe400078e10ff */
[----:B---3--:R-:W-:-:S07]  /*0210*/  LEA R11, R5, R11, 0x2 ;  /* 0x0000000b050b7211 */ /* 0x008fce00078e10ff */
.L_x_1:
[----:B------:R-:W-:Y:S01]  /*0220*/  ISETP.GE.U32.AND P0, PT, R5, UR9, PT ;  /* 0x0000000905007c0c */ /* 0x000fe2000bf06070 */
[----:B------:R-:W-:Y:S01]  /*0230*/  HFMA2 R19, -RZ, RZ, 0, 0 ;  /* 0x00000000ff137431 */ /* 0x000fe200000001ff */
[----:B------:R-:W-:Y:S02]  /*0240*/  ISETP.GE.U32.AND P1, PT, R4, UR9, PT ;  /* 0x0000000904007c0c */ /* 0x000fe4000bf26070 */
[----:B------:R-:W-:-:S09]  /*0250*/  MOV R17, RZ ;  /* 0x000000ff00117202 */ /* 0x000fd20000000f00 */
[----:B------:R-:W0:Y:S08]  /*0260*/  @!P0 LDC.64 R14, c[0x0][0x380] ;  /* 0x0000e000ff0e8b82 */ /* 0x000e300000000a00 */
[----:B------:R-:W2:Y:S01]  /*0270*/  @!P1 LDC.64 R12, c[0x0][0x388] ;  /* 0x0000e200ff0c9b82 */ /* 0x000ea20000000a00 */
[----:B0-----:R-:W-:-:S05]  /*0280*/  @!P0 IMAD.WIDE.U32 R14, R6, 0x4, R14 ;  /* 0x00000004060e8825 */ /* 0x001fca00078e000e */
[----:B------:R-:W3:Y:S01]  /*0290*/  @!P0 LDG.E R17, desc[UR6][R14.64] ;  /* 0x000000060e118981 */ /* 0x000ee2000c1e1900 */
[----:B--2---:R-:W-:-:S05]  /*02a0*/  @!P1 IMAD.WIDE.U32 R12, R7, 0x4, R12 ;  /* 0x00000004070c9825 */ /* 0x004fca00078e000c */
[----:B------:R-:W2:Y:S01]  /*02b0*/  @!P1 LDG.E R19, desc[UR6][R12.64] ;  /* 0x000000060c139981 */ /* 0x000ea2000c1e1900 */
[----:B------:R-:W-:-:S04]  /*02c0*/  UIADD3 UR4, UPT, UPT, UR4, 0x1, URZ ;  /* 0x0000000104047890 */ /* 0x000fc8000fffe0ff */
[----:B------:R-:W-:Y:S01]  /*02d0*/  UISETP.NE.AND UP0, UPT, UR4, URZ, UPT ;  /* 0x000000ff0400728c */ /* 0x000fe2000bf05270 */
[----:B------:R-:W-:Y:S02]  /*02e0*/  IADD3 R4, PT, PT, R4, 0x10, RZ ;  /* 0x0000001004047810 */ /* 0x000fe40007ffe0ff */
[----:B------:R-:W-:Y:S02]  /*02f0*/  IADD3 R5, PT, PT, R5, 0x10, RZ ;  /* 0x0000001005057810 */ /* 0x000fe40007ffe0ff */
[----:B------:R-:W-:Y:S02]  /*0300*/  IADD3 R6, PT, PT, R6, 0x10, RZ ;  /* 0x0000001006067810 */ /* 0x000fe40007ffe0ff */
[----:B-1----:R-:W-:Y:S01]  /*0310*/  LEA R7, R2, R7, 0x4 ;  /* 0x0000000702077211 */ /* 0x002fe200078e20ff */
[----:B---3--:R-:W-:Y:S04]  /*0320*/  STS [R8], R17 ;  /* 0x0000001108007388 */ /* 0x008fe80000000800 */
[----:B--2---:R-:W-:Y:S01]  /*0330*/  STS [R10], R19 ;  /* 0x000000130a007388 */ /* 0x004fe20000000800 */
[----:B------:R-:W-:Y:S06]  /*0340*/  BAR.SYNC.DEFER_BLOCKING 0x0 ;  /* 0x0000000000007b1d */ /* 0x000fec0000010000 */
[----:B------:R-:W-:Y:S04]  /*0350*/  LDS R27, [R9] ;  /* 0x00000000091b7984 */ /* 0x000fe80000000800 */
[----:B------:R-:W0:Y:S04]  /*0360*/  LDS R26, [R11] ;  /* 0x000000000b1a7984 */ /* 0x000e280000000800 */
[----:B------:R-:W-:Y:S04]  /*0370*/  LDS R29, [R9+0x4] ;  /* 0x00000400091d7984 */ /* 0x000fe80000000800 */
[----:B------:R-:W1:Y:S04]  /*0380*/  LDS R28, [R11+0x44] ;  /* 0x000044000b1c7984 */ /* 0x000e680000000800 */
[----:B------:R-:W-:Y:S04]  /*0390*/  LDS R20, [R9+0x8] ;  /* 0x0000080009147984 */ /* 0x000fe80000000800 */
[----:B------:R-:W2:Y:S04]  /*03a0*/  LDS R21, [R11+0x88] ;  /* 0x000088000b157984 */ /* 0x000ea80000000800 */
[----:B------:R-:W-:Y:S04]  /*03b0*/  LDS R24, [R9+0xc] ;  /* 0x00000c0009187984 */ /* 0x000fe80000000800 */
[----:B------:R-:W3:Y:S04]  /*03c0*/  LDS R25, [R11+0xcc] ;  /* 0x0000cc000b197984 */ /* 0x000ee80000000800 */
[----:B------:R-:W-:Y:S04]  /*03d0*/  LDS R22, [R9+0x10] ;  /* 0x0000100009167984 */ /* 0x000fe80000000800 */
[----:B------:R-:W4:Y:S04]  /*03e0*/  LDS R23, [R11+0x110] ;  /* 0x000110000b177984 */ /* 0x000f280000000800 */
[----:B------:R-:W-:Y:S04]  /*03f0*/  LDS R18, [R9+0x14] ;  /* 0x0000140009127984 */ /* 0x000fe80000000800 */
[----:B------:R-:W5:Y:S04]  /*0400*/  LDS R19, [R11+0x154] ;  /* 0x000154000b137984 */ /* 0x000f680000000800 */
[----:B------:R-:W-:Y:S04]  /*0410*/  LDS R12, [R9+0x18] ;  /* 0x00001800090c7984 */ /* 0x000fe80000000800 */
[----:B------:R-:W5:Y:S04]  /*0420*/  LDS R13, [R11+0x198] ;  /* 0x000198000b0d7984 */ /* 0x000f680000000800 */
[----:B------:R-:W-:Y:S04]  /*0430*/  LDS R14, [R9+0x1c] ;  /* 0x00001c00090e7984 */ /* 0x000fe80000000800 */
[----:B------:R-:W5:Y:S01]  /*0440*/  LDS R15, [R11+0x1dc] ;  /* 0x0001dc000b0f7984 */ /* 0x000f620000000800 */
[----:B0-----:R-:W-:-:S03]  /*0450*/  FFMA R26, R27, R26, R16 ;  /* 0x0000001a1b1a7223 */ /* 0x001fc60000000010 */
[----:B------:R-:W-:Y:S04]  /*0460*/  LDS R16, [R9+0x20] ;  /* 0x0000200009107984 */ /* 0x000fe80000000800 */
[----:B------:R-:W0:Y:S01]  /*0470*/  LDS R17, [R11+0x220] ;  /* 0x000220000b117984 */ /* 0x000e220000000800 */
[----:B-1----:R-:W-:-:S04]  /*0480*/  FFMA R29, R29, R28, R26 ;  /* 0x0000001c1d1d7223 */ /* 0x002fc8000000001a */
[----:B--2---:R-:W-:Y:S02]  /*0490*/  FFMA R21, R20, R21, R29 ;  /* 0x0000001514157223 */ /* 0x004fe4000000001d */
[----:B------:R-:W-:Y:S02]  /*04a0*/  LDS R20, [R11+0x264] ;  /* 0x000264000b147984 */ /* 0x000fe40000000800 */
[----:B---3--:R-:W-:Y:S02]  /*04b0*/  FFMA R25, R24, R25, R21 ;  /* 0x0000001918197223 */ /* 0x008fe40000000015 */
[----:B------:R-:W1:Y:S02]  /*04c0*/  LDS R21, [R9+0x24] ;  /* 0x0000240009157984 */ /* 0x000e640000000800 */
[----:B----4-:R-:W-:Y:S02]  /*04d0*/  FFMA R25, R22, R23, R25 ;  /* 0x0000001716197223 */ /* 0x010fe40000000019 */
[----:B------:R-:W-:Y:S02]  /*04e0*/  LDS R22, [R9+0x28] ;  /* 0x0000280009167984 */ /* 0x000fe40000000800 */
[----:B-----5:R-:W-:-:S02]  /*04f0*/  FFMA R25, R18, R19, R25 ;  /* 0x0000001312197223 */ /* 0x020fc40000000019 */
[----:B------:R-:W2:Y:S04]  /*0500*/  LDS R23, [R11+0x2a8] ;  /* 0x0002a8000b177984 */ /* 0x000ea80000000800 */
[----:B------:R-:W-:Y:S01]  /*0510*/  LDS R18, [R9+0x2c] ;  /* 0x00002c0009127984 */ /* 0x000fe20000000800 */
[----:B------:R-:W-:-:S03]  /*0520*/  FFMA R25, R12, R13, R25 ;  /* 0x0000000d0c197223 */ /* 0x000fc60000000019 */
[----:B------:R-:W3:Y:S04]  /*0530*/  LDS R19, [R11+0x2ec] ;  /* 0x0002ec000b137984 */ /* 0x000ee80000000800 */
[----:B------:R-:W-:Y:S01]  /*0540*/  LDS R12, [R9+0x30] ;  /* 0x00003000090c7984 */ /* 0x000fe20000000800 */
[----:B------:R-:W-:-:S03]  /*0550*/  FFMA R25, R14, R15, R25 ;  /* 0x0000000f0e197223 */ /* 0x000fc60000000019 */
[----:B------:R-:W4:Y:S04]  /*0560*/  LDS R13, [R11+0x330] ;  /* 0x000330000b0d7984 */ /* 0x000f280000000800 */
[----:B------:R-:W-:Y:S01]  /*0570*/  LDS R14, [R9+0x34] ;  /* 0x00003400090e7984 */ /* 0x000fe20000000800 */
[----:B0-----:R-:W-:-:S03]  /*0580*/  FFMA R26, R16, R17, R25 ;  /* 0x00000011101a7223 */ /* 0x001fc60000000019 */
[----:B------:R-:W0:Y:S04]  /*0590*/  LDS R15, [R11+0x374] ;  /* 0x000374000b0f7984 */ /* 0x000e280000000800 */
[----:B------:R-:W-:Y:S04]  /*05a0*/  LDS R24, [R9+0x38] ;  /* 0x0000380009187984 */ /* 0x000fe80000000800 */
[----:B------:R-:W5:Y:S04]  /*05b0*/  LDS R25, [R11+0x3b8] ;  /* 0x0003b8000b197984 */ /* 0x000f680000000800 */
[----:B------:R-:W-:Y:S04]  /*05c0*/  LDS R16, [R9+0x3c] ;  /* 0x00003c0009107984 */ /* 0x000fe80000000800 */
[----:B------:R-:W5:Y:S01]  /*05d0*/  LDS R17, [R11+0x3fc] ;  /* 0x0003fc000b117984 */ /* 0x000f620000000800 */
[----:B-1----:R-:W-:-:S04]  /*05e0*/  FFMA R21, R21, R20, R26 ;  /* 0x0000001415157223 */ /* 0x002fc8000000001a */
[----:B--2---:R-:W-:-:S04]  /*05f0*/  FFMA R21, R22, R23, R21 ;  /* 0x0000001716157223 */ /* 0x004fc80000000015 */
[----:B---3--:R-:W-:-:S04]  /*0600*/  FFMA R19, R18, R19, R21 ;  /* 0x0000001312137223 */ /* 0x008fc80000000015 */
[----:B----4-:R-:W-:-:S04]  /*0610*/  FFMA R13, R12, R13, R19 ;  /* 0x0000000d0c0d7223 */ /* 0x010fc80000000013 */
[----:B0-----:R-:W-:-:S04]  /*0620*/  FFMA R13, R14, R15, R13 ;  /* 0x0000000f0e0d7223 */ /* 0x001fc8000000000d */
[----:B-----5:R-:W-:-:S04]  /*0630*/  FFMA R13, R24, R25, R13 ;  /* 0x00000019180d7223 */ /* 0x020fc8000000000d */
[----:B------:R-:W-:Y:S01]  /*0640*/  FFMA R16, R16, R17, R13 ;  /* 0x0000001110107223 */ /* 0x000fe2000000000d */
[----:B------:R-:W-:Y:S06]  /*0650*/  BAR.SYNC.DEFER_BLOCKING 0x0 ;  /* 0x0000000000007b1d */ /* 0x000fec0000010000 */
[----:B------:R-:W-:Y:S05]  /*0660*/  BRA.U UP0, `(.L_x_1) ;  /* 0xfffffff900ec7547 */ /* 0x000fea000b83ffff */
.L_x_0:
[----:B------:R-:W0:Y:S01]  /*0670*/  LDCU UR4, c[0x0][0x398] ;  /* 0x00007300ff0477ac */ /* 0x000e220008000800 */
[----:B------:R-:W-:-:S04]  /*0680*/  ISETP.GE.U32.AND P0, PT, R3, UR10, PT ;  /* 0x0000000a03007c0c */ /* 0x000fc8000bf06070 */
[----:B0-----:R-:W-:-:S13]  /*0690*/  ISETP.GE.U32.OR P0, PT, R0, UR4, P0 ;  /* 0x0000000400007c0c */ /* 0x001fda0008706470 */
[----:B------:R-:W-:Y:S05]  /*06a0*/  @P0 EXIT ;  /* 0x000000000000094d */ /* 0x000fea0003800000 */
[----:B------:R-:W0:Y:S01]  /*06b0*/  LDC.64 R4, c[0x0][0x390] ;  /* 0x0000e400ff047b82 */ /* 0x000e220000000a00 */
[----:B------:R-:W-:-:S04]  /*06c0*/  IMAD R3, R0, UR10, R3 ;  /* 0x0000000a00037c24 */ /* 0x000fc8000f8e0203 */
[----:B0-----:R-:W-:-:S05]  /*06d0*/  IMAD.WIDE.U32 R2, R3, 0x4, R4 ;  /* 0x0000000403027825 */ /* 0x001fca00078e0004 */
[----:B------:R-:W-:Y:S01]  /*06e0*/  STG.E desc[UR6][R2.64], R16 ;  /* 0x0000001002007986 */ /* 0x000fe2000c101906 */
[----:B------:R-:W-:Y:S05]  /*06f0*/  EXIT ;  /* 0x000000000000794d */ /* 0x000fea0003800000 */
.L_x_2:
[----:B------:R-:W-:-:S00]  /*0700*/  BRA `(.L_x_2) ;  /* 0xfffffffc00fc7947 */ /* 0x000fc0000383ffff */
[----:B------:R-:W-:-:S00]  /*0710*/  NOP ;  /* 0x0000000000007918 */ /* 0x000fc00000000000 */
        /* <DEDUP_REMOVED lines=14> */
.L_x_50:


//--------------------- .text._Z14_matrixMulShBcPKfS0_Pfiii --------------------------
	.section	.text._Z14_matrixMulShBcPKfS0_Pfiii,"ax",@progbits
	.align	128
        .global         _Z14_matrixMulShBcPKfS0_Pfiii
        .type           _Z14_matrixMulShBcPKfS0_Pfiii,@function
        .size           _Z14_matrixMulShBcPKfS0_Pfiii,(.L_x_51 - _Z14_matrixMulShBcPKfS0_Pfiii)
        .other          _Z14_matrixMulShBcPKfS0_Pfiii,@"STO_CUDA_ENTRY STV_DEFAULT"
_Z14_matrixMulShBcPKfS0_Pfiii:
.text._Z14_matrixMulShBcPKfS0_Pfiii:
        /* <DEDUP_REMOVED lines=15> */
[----:B------:R-:W0:Y:S01]  /*00f0*/  S2UR UR7, SR_CgaCtaId ;  /* 0x00000000000779c3 */ /* 0x000e220000008800 */
[----:B------:R-:W1:Y:S01]  /*0100*/  LDCU UR11, c[0x0][0x3a0] ;  /* 0x00007400ff0b77ac */ /* 0x000e620008000800 */
[----:B------:R-:W-:Y:S01]  /*0110*/  LEA R19, R0, R13, 0x4 ;  /* 0x0000000d00137211 */ /* 0x000fe200078e20ff */
[----:B------:R-:W-:Y:S01]  /*0120*/  IMAD R14, R2, UR10, R13 ;  /* 0x0000000a020e7c24 */ /* 0x000fe2000f8e020d */
[----:B------:R-:W-:Y:S01]  /*0130*/  MOV R21, RZ ;  /* 0x000000ff00157202 */ /* 0x000fe20000000f00 */
[----:B------:R-:W-:Y:S01]  /*0140*/  UMOV UR5, 0x400 ;  /* 0x0000040000057882 */ /* 0x000fe20000000000 */
[----:B------:R-:W-:Y:S02]  /*0150*/  UIADD3 UR4, UPT, UPT, UR10, 0xf, URZ ;  /* 0x0000000f0a047890 */ /* 0x000fe4000fffe0ff */
[----:B------:R-:W2:Y:S01]  /*0160*/  LDC R12, c[0x0][0x3a0] ;  /* 0x0000e800ff0c7b82 */ /* 0x000ea20000000800 */
[----:B------:R-:W-:Y:S02]  /*0170*/  UIADD3 UR6, UPT, UPT, UR5, 0x400, URZ ;  /* 0x0000040005067890 */ /* 0x000fe4000fffe0ff */
[----:B------:R-:W-:Y:S01]  /*0180*/  USHF.R.U32.HI UR4, URZ, 0x4, UR4 ;  /* 0x00000004ff047899 */ /* 0x000fe20008011604 */
[----:B------:R-:W3:Y:S03]  /*0190*/  LDCU UR12, c[0x0][0x39c] ;  /* 0x00007380ff0c77ac */ /* 0x000ee60008000800 */
[----:B------:R-:W-:Y:S01]  /*01a0*/  UIADD3 UR4, UPT, UPT, -UR4, URZ, URZ ;  /* 0x000000ff04047290 */ /* 0x000fe2000fffe1ff */
[----:B-1----:R-:W-:Y:S01]  /*01b0*/  IMAD R17, R0, UR11, R3 ;  /* 0x0000000b00117c24 */ /* 0x002fe2000f8e0203 */
[----:B0-----:R-:W-:-:S02]  /*01c0*/  ULEA UR5, UR7, UR5, 0x18 ;  /* 0x0000000507057291 */ /* 0x001fc4000f8ec0ff */
[----:B------:R-:W-:-:S04]  /*01d0*/  ULEA UR6, UR7, UR6, 0x18 ;  /* 0x0000000607067291 */ /* 0x000fc8000f8ec0ff */
[C---:B------:R-:W-:Y:S02]  /*01e0*/  LEA R16, R19.reuse, UR5, 0x2 ;  /* 0x0000000513107c11 */ /* 0x040fe4000f8e10ff */
[----:B------:R-:W-:Y:S02]  /*01f0*/  LEA R18, R0, UR5, 0x6 ;  /* 0x0000000500127c11 */ /* 0x000fe4000f8e30ff */
[----:B------:R-:W-:Y:S02]  /*0200*/  LEA R19, R19, UR6, 0x2 ;  /* 0x0000000613137c11 */ /* 0x000fe4000f8e10ff */
[----:B---3--:R-:W-:-:S07]  /*0210*/  LEA R15, R13, UR6, 0x2 ;  /* 0x000000060d0f7c11 */ /* 0x008fce000f8e10ff */
.L_x_4:
[----:B------:R-:W-:Y:S01]  /*0220*/  ISETP.GE.U32.AND P0, PT, R13, UR12, PT ;  /* 0x0000000c0d007c0c */ /* 0x000fe2000bf06070 */
[----:B------:R-:W-:Y:S01]  /*0230*/  HFMA2 R22, -RZ, RZ, 0, 0 ;  /* 0x00000000ff167431 */ /* 0x000fe200000001ff */
[----:B------:R-:W-:Y:S02]  /*0240*/  ISETP.GE.U32.AND P1, PT, R0, UR12, PT ;  /* 0x0000000c00007c0c */ /* 0x000fe4000bf26070 */
[----:B------:R-:W-:-:S09]  /*0250*/  MOV R29, RZ ;  /* 0x000000ff001d7202 */ /* 0x000fd20000000f00 */
[----:B------:R-:W0:Y:S08]  /*0260*/  @!P0 LDC.64 R6, c[0x0][0x380] ;  /* 0x0000e000ff068b82 */ /* 0x000e300000000a00 */
[----:B------:R-:W1:Y:S01]  /*0270*/  @!P1 LDC.64 R4, c[0x0][0x388] ;  /* 0x0000e200ff049b82 */ /* 0x000e620000000a00 */
[----:B0-----:R-:W-:-:S05]  /*0280*/  @!P0 IMAD.WIDE.U32 R6, R14, 0x4, R6 ;  /* 0x000000040e068825 */ /* 0x001fca00078e0006 */
[----:B------:R-:W3:Y:S01]  /*0290*/  @!P0 LDG.E R29, desc[UR8][R6.64] ;  /* 0x00000008061d8981 */ /* 0x000ee2000c1e1900 */
[----:B-1----:R-:W-:-:S05]  /*02a0*/  @!P1 IMAD.WIDE.U32 R24, R17, 0x4, R4 ;  /* 0x0000000411189825 */ /* 0x002fca00078e0004 */
[----:B------:R-:W4:Y:S01]  /*02b0*/  @!P1 LDG.E R22, desc[UR8][R24.64] ;  /* 0x0000000818169981 */ /* 0x000f22000c1e1900 */
[----:B------:R-:W-:-:S04]  /*02c0*/  UIADD3 UR4, UPT, UPT, UR4, 0x1, URZ ;  /* 0x0000000104047890 */ /* 0x000fc8000fffe0ff */
[----:B------:R-:W-:Y:S01]  /*02d0*/  UISETP.NE.AND UP0, UPT, UR4, URZ, UPT ;  /* 0x000000ff0400728c */ /* 0x000fe2000bf05270 */
[----:B------:R-:W-:Y:S02]  /*02e0*/  IADD3 R0, PT, PT, R0, 0x10, RZ ;  /* 0x0000001000007810 */ /* 0x000fe40007ffe0ff */
[----:B------:R-:W-:Y:S02]  /*02f0*/  IADD3 R13, PT, PT, R13, 0x10, RZ ;  /* 0x000000100d0d7810 */ /* 0x000fe40007ffe0ff */
[----:B------:R-:W-:Y:S02]  /*0300*/  IADD3 R14, PT, PT, R14, 0x10, RZ ;  /* 0x000000100e0e7810 */ /* 0x000fe40007ffe0ff */
[----:B--2---:R-:W-:Y:S01]  /*0310*/  LEA R17, R12, R17, 0x4 ;  /* 0x000000110c117211 */ /* 0x004fe200078e20ff */
[----:B---3--:R-:W-:Y:S04]  /*0320*/  STS [R16], R29 ;  /* 0x0000001d10007388 */ /* 0x008fe80000000800 */
[----:B----4-:R-:W-:Y:S01]  /*0330*/  STS [R19], R22 ;  /* 0x0000001613007388 */ /* 0x010fe20000000800 */
[----:B------:R-:W-:Y:S06]  /*0340*/  BAR.SYNC.DEFER_BLOCKING 0x0 ;  /* 0x0000000000007b1d */ /* 0x000fec0000010000 */
[----:B------:R-:W-:Y:S04]  /*0350*/  LDS R28, [R15] ;  /* 0x000000000f1c7984 */ /* 0x000fe80000000800 */
[----:B------:R-:W0:Y:S04]  /*0360*/  LDS.128 R8, [R18] ;  /* 0x0000000012087984 */ /* 0x000e280000000c00 */
[----:B------:R-:W1:Y:S04]  /*0370*/  LDS R29, [R15+0x40] ;  /* 0x000040000f1d7984 */ /* 0x000e680000000800 */
[----:B------:R-:W2:Y:S04]  /*0380*/  LDS R27, [R15+0x80] ;  /* 0x000080000f1b7984 */ /* 0x000ea80000000800 */
[----:B------:R-:W3:Y:S04]  /*0390*/  LDS R26, [R15+0xc0] ;  /* 0x0000c0000f1a7984 */ /* 0x000ee80000000800 */
[----:B------:R-:W-:Y:S04]  /*03a0*/  LDS R23, [R15+0x100] ;  /* 0x000100000f177984 */ /* 0x000fe80000000800 */
[----:B------:R-:W4:Y:S04]  /*03b0*/  LDS.128 R4, [R18+0x10] ;  /* 0x0000100012047984 */ /* 0x000f280000000c00 */
[----:B------:R-:W5:Y:S04]  /*03c0*/  LDS R20, [R15+0x140] ;  /* 0x000140000f147984 */ /* 0x000f680000000800 */
[----:B------:R-:W5:Y:S04]  /*03d0*/  LDS R25, [R15+0x180] ;  /* 0x000180000f197984 */ /* 0x000f680000000800 */
[----:B------:R-:W5:Y:S04]  /*03e0*/  LDS R22, [R15+0x1c0] ;  /* 0x0001c0000f167984 */ /* 0x000f680000000800 */
[----:B------:R-:W-:Y:S01]  /*03f0*/  LDS R24, [R15+0x240] ;  /* 0x000240000f187984 */ /* 0x000fe20000000800 */
[----:B0-----:R-:W-:-:S03]  /*0400*/  FFMA R8, R8, R28, R21 ;  /* 0x0000001c08087223 */ /* 0x001fc60000000015 */
[----:B------:R-:W-:Y:S01]  /*0410*/  LDS R21, [R15+0x200] ;  /* 0x000200000f157984 */ /* 0x000fe20000000800 */
[----:B-1----:R-:W-:-:S04]  /*0420*/  FFMA R8, R29, R9, R8 ;  /* 0x000000091d087223 */ /* 0x002fc80000000008 */
[----:B--2---:R-:W-:-:S04]  /*0430*/  FFMA R27, R27, R10, R8 ;  /* 0x0000000a1b1b7223 */ /* 0x004fc80000000008 */
[----:B---3--:R-:W-:Y:S02]  /*0440*/  FFMA R27, R26, R11, R27 ;  /* 0x0000000b1a1b7223 */ /* 0x008fe4000000001b */
[----:B------:R-:W0:Y:S02]  /*0450*/  LDS.128 R8, [R18+0x20] ;  /* 0x0000200012087984 */ /* 0x000e240000000c00 */
[----:B----4-:R-:W-:-:S04]  /*0460*/  FFMA R23, R4, R23, R27 ;  /* 0x0000001704177223 */ /* 0x010fc8000000001b */
[----:B-----5:R-:W-:Y:S02]  /*0470*/  FFMA R20, R20, R5, R23 ;  /* 0x0000000514147223 */ /* 0x020fe40000000017 */
[----:B------:R-:W1:Y:S02]  /*0480*/  LDS R23, [R15+0x280] ;  /* 0x000280000f177984 */ /* 0x000e640000000800 */
[----:B------:R-:W-:Y:S02]  /*0490*/  FFMA R25, R25, R6, R20 ;  /* 0x0000000619197223 */ /* 0x000fe40000000014 */
[----:B------:R-:W2:Y:S02]  /*04a0*/  LDS R20, [R15+0x2c0] ;  /* 0x0002c0000f147984 */ /* 0x000ea40000000800 */
[----:B------:R-:W-:Y:S02]  /*04b0*/  FFMA R27, R22, R7, R25 ;  /* 0x00000007161b7223 */ /* 0x000fe40000000019 */
[----:B------:R-:W-:Y:S04]  /*04c0*/  LDS R25, [R15+0x300] ;  /* 0x000300000f197984 */ /* 0x000fe80000000800 */
[----:B------:R-:W3:Y:S04]  /*04d0*/  LDS.128 R4, [R18+0x30] ;  /* 0x0000300012047984 */ /* 0x000ee80000000c00 */
[----:B------:R-:W4:Y:S01]  /*04e0*/  LDS R22, [R15+0x340] ;  /* 0x000340000f167984 */ /* 0x000f220000000800 */
[----:B0-----:R-:W-:-:S03]  /*04f0*/  FFMA R27, R8, R21, R27 ;  /* 0x00000015081b7223 */ /* 0x001fc6000000001b */
[----:B------:R-:W0:Y:S04]  /*0500*/  LDS R21, [R15+0x380] ;  /* 0x000380000f157984 */ /* 0x000e280000000800 */
[----:B------:R-:W5:Y:S01]  /*0510*/  LDS R8, [R15+0x3c0] ;  /* 0x0003c0000f087984 */ /* 0x000f620000000800 */
[----:B------:R-:W-:-:S04]  /*0520*/  FFMA R24, R24, R9, R27 ;  /* 0x0000000918187223 */ /* 0x000fc8000000001b */
[----:B-1----:R-:W-:-:S04]  /*0530*/  FFMA R23, R23, R10, R24 ;  /* 0x0000000a17177223 */ /* 0x002fc80000000018 */
[----:B--2---:R-:W-:-:S04]  /*0540*/  FFMA R11, R20, R11, R23 ;  /* 0x0000000b140b7223 */ /* 0x004fc80000000017 */
[----:B---3--:R-:W-:-:S04]  /*0550*/  FFMA R11, R4, R25, R11 ;  /* 0x00000019040b7223 */ /* 0x008fc8000000000b */
[----:B----4-:R-:W-:-:S04]  /*0560*/  FFMA R22, R22, R5, R11 ;  /* 0x0000000516167223 */ /* 0x010fc8000000000b */
[----:B0-----:R-:W-:-:S04]  /*0570*/  FFMA R21, R21, R6, R22 ;  /* 0x0000000615157223 */ /* 0x001fc80000000016 */
[----:B-----5:R-:W-:Y:S01]  /*0580*/  FFMA R21, R8, R7, R21 ;  /* 0x0000000708157223 */ /* 0x020fe20000000015 */
[----:B------:R-:W-:Y:S06]  /*0590*/  BAR.SYNC.DEFER_BLOCKING 0x0 ;  /* 0x0000000000007b1d */ /* 0x000fec0000010000 */
[----:B------:R-:W-:Y:S05]  /*05a0*/  BRA.U UP0, `(.L_x_4) ;  /* 0xfffffffd001c7547 */ /* 0x000fea000b83ffff */
.L_x_3:
        /* <DEDUP_REMOVED lines=9> */
.L_x_5:
        /* <DEDUP_REMOVED lines=12> */
.L_x_51:


//--------------------- .text._Z13_matrixMulSh2PKfS0_Pfiii --------------------------
	.section	.text._Z13_matrixMulSh2PKfS0_Pfiii,"ax",@progbits
	.align	128
        .global         _Z13_matrixMulSh2PKfS0_Pfiii
        .type           _Z13_matrixMulSh2PKfS0_Pfiii,@function
        .size           _Z13_matrixMulSh2PKfS0_Pfiii,(.L_x_52 - _Z13_matrixMulSh2PKfS0_Pfiii)
        .other          _Z13_matrixMulSh2PKfS0_Pfiii,@"STO_CUDA_ENTRY STV_DEFAULT"
_Z13_matrixMulSh2PKfS0_Pfiii:
.text._Z13_matrixMulSh2PKfS0_Pfiii:
[----:B------:R-:W-:Y:S01]  /*0000*/  LDC R1, c[0x0][0x37c] ;  /* 0x0000df00ff017b82 */ /* 0x000fe20000000800 */
[----:B------:R-:W0:Y:S01]  /*0010*/  S2R R3, SR_CTAID.Y ;  /* 0x0000000000037919 */ /* 0x000e220000002600 */
[----:B------:R-:W1:Y:S01]  /*0020*/  LDCU UR10, c[0x0][0x39c] ;  /* 0x00007380ff0a77ac */ /* 0x000e620008000800 */
[----:B------:R-:W-:Y:S01]  /*0030*/  HFMA2 R16, -RZ, RZ, 0, 0 ;  /* 0x00000000ff107431 */ /* 0x000fe200000001ff */
[----:B------:R-:W0:Y:S01]  /*0040*/  S2R R5, SR_TID.Y ;  /* 0x0000000000057919 */ /* 0x000e220000002200 */
[----:B------:R-:W2:Y:S01]  /*0050*/  LDCU UR4, c[0x0][0x360] ;  /* 0x00006c00ff0477ac */ /* 0x000ea20008000800 */
[----:B------:R-:W2:Y:S01]  /*0060*/  S2R R0, SR_CTAID.X ;  /* 0x0000000000007919 */ /* 0x000ea20000002500 */
[----:B------:R-:W0:Y:S01]  /*0070*/  LDCU UR5, c[0x0][0x364] ;  /* 0x00006c80ff0577ac */ /* 0x000e220008000800 */
[----:B------:R-:W2:Y:S01]  /*0080*/  S2R R4, SR_TID.X ;  /* 0x0000000000047919 */ /* 0x000ea20000002100 */
[----:B------:R-:W3:Y:S01]  /*0090*/  LDCU UR13, c[0x0][0x3a0] ;  /* 0x00007400ff0d77ac */ /* 0x000ee20008000800 */
[----:B------:R-:W4:Y:S01]  /*00a0*/  LDCU.64 UR8, c[0x0][0x358] ;  /* 0x00006b00ff0877ac */ /* 0x000f220008000a00 */
[----:B-1----:R-:W-:Y:S01]  /*00b0*/  UISETP.GE.AND UP0, UPT, UR10, 0x1, UPT ;  /* 0x000000010a00788c */ /* 0x002fe2000bf06270 */
[----:B0-----:R-:W-:-:S02]  /*00c0*/  IMAD R3, R3, UR5, R5 ;  /* 0x0000000503037c24 */ /* 0x001fc4000f8e0205 */
[----:B--2---:R-:W-:Y:S01]  /*00d0*/  IMAD R0, R0, UR4, R4 ;  /* 0x0000000400007c24 */ /* 0x004fe2000f8e0204 */
[----:B------:R-:W-:-:S05]  /*00e0*/  UIMAD UR4, UR4, UR5, URZ ;  /* 0x00000005040472a4 */ /* 0x000fca000f8e02ff */
[----:B---34-:R-:W-:Y:S07]  /*00f0*/  BRA.U !UP0, `(.L_x_6) ;  /* 0x00000005085c7547 */ /* 0x018fee000b800000 */
        /* <DEDUP_REMOVED lines=8> */
[----:B------:R-:W3:Y:S01]  /*0180*/  LDCU UR12, c[0x0][0x39c] ;  /* 0x00007380ff0c77ac */ /* 0x000ee20008000800 */
[----:B------:R-:W-:-:S04]  /*0190*/  USHF.R.U32.HI UR6, URZ, 0x4, UR6 ;  /* 0x00000004ff067899 */ /* 0x000fc80008011606 */
[----:B------:R-:W-:Y:S01]  /*01a0*/  UIADD3 UR6, UPT, UPT, -UR6, URZ, URZ ;  /* 0x000000ff06067290 */ /* 0x000fe2000fffe1ff */
[----:B-1----:R-:W-:Y:S01]  /*01b0*/  IMAD R7, R4, UR11, R3 ;  /* 0x0000000b04077c24 */ /* 0x002fe2000f8e0203 */
[----:B0-----:R-:W-:-:S04]  /*01c0*/  ULEA UR5, UR7, UR5, 0x18 ;  /* 0x0000000507057291 */ /* 0x001fc8000f8ec0ff */
[----:B------:R-:W-:Y:S02]  /*01d0*/  ULEA UR4, UR4, UR5, 0x2 ;  /* 0x0000000504047291 */ /* 0x000fe4000f8e10ff */
[----:B------:R-:W-:Y:S02]  /*01e0*/  LEA R8, R10, UR5, 0x2 ;  /* 0x000000050a087c11 */ /* 0x000fe4000f8e10ff */
[----:B------:R-:W-:Y:S02]  /*01f0*/  LEA R9, R4, UR5, 0x2 ;  /* 0x0000000504097c11 */ /* 0x000fe4000f8e10ff */
[----:B------:R-:W-:Y:S02]  /*0200*/  LEA R10, R10, UR4, 0x2 ;  /* 0x000000040a0a7c11 */ /* 0x000fe4000f8e10ff */
[----:B---3--:R-:W-:-:S07]  /*0210*/  LEA R11, R5, UR4, 0x6 ;  /* 0x00000004050b7c11 */ /* 0x008fce000f8e30ff */
.L_x_7:
        /* <DEDUP_REMOVED lines=69> */
.L_x_6:
        /* <DEDUP_REMOVED lines=9> */
.L_x_8:
        /* <DEDUP_REMOVED lines=16> */
.L_x_52:


//--------------------- .text._Z12_matrixMulShPKfS0_Pfiii --------------------------
	.section	.text._Z12_matrixMulShPKfS0_Pfiii,"ax",@progbits
	.align	128
        .global         _Z12_matrixMulShPKfS0_Pfiii
        .type           _Z12_matrixMulShPKfS0_Pfiii,@function
        .size           _Z12_matrixMulShPKfS0_Pfiii,(.L_x_53 - _Z12_matrixMulShPKfS0_Pfiii)
        .other          _Z12_matrixMulShPKfS0_Pfiii,@"STO_CUDA_ENTRY STV_DEFAULT"
_Z12_matrixMulShPKfS0_Pfiii:
.text._Z12_matrixMulShPKfS0_Pfiii:
        /* <DEDUP_REMOVED lines=34> */
.L_x_10:
        /* <DEDUP_REMOVED lines=57> */
.L_x_9:
        /* <DEDUP_REMOVED lines=9> */
.L_x_11:
        /* <DEDUP_REMOVED lines=12> */
.L_x_53:


//--------------------- .text._Z15_matrixMulVecShPK6float4S1_Pfiii --------------------------
	.section	.text._Z15_matrixMulVecShPK6float4S1_Pfiii,"ax",@progbits
	.align	128
        .global         _Z15_matrixMulVecShPK6float4S1_Pfiii
        .type           _Z15_matrixMulVecShPK6float4S1_Pfiii,@function
        .size           _Z15_matrixMulVecShPK6float4S1_Pfiii,(.L_x_54 - _Z15_matrixMulVecShPK6float4S1_Pfiii)
        .other          _Z15_matrixMulVecShPK6float4S1_Pfiii,@"STO_CUDA_ENTRY STV_DEFAULT"
_Z15_matrixMulVecShPK6float4S1_Pfiii:
.text._Z15_matrixMulVecShPK6float4S1_Pfiii:
        /* <DEDUP_REMOVED lines=21> */
[----:B------:R-:W-:Y:S02]  /*0150*/  USHF.R.S32.HI UR5, URZ, 0x1f, UR10 ;  /* 0x0000001fff057899 */ /* 0x000fe4000801140a */
[----:B------:R-:W2:Y:S01]  /*0160*/  LDC R0, c[0x0][0x3a0] ;  /* 0x0000e800ff007b82 */ /* 0x000ea20000000800 */
[----:B------:R-:W3:Y:S01]  /*0170*/  LDCU UR12, c[0x0][0x39c] ;  /* 0x00007380ff0c77ac */ /* 0x000ee20008000800 */
[----:B------:R-:W-:-:S04]  /*0180*/  ULEA.HI UR5, UR5, UR10, URZ, 0x4 ;  /* 0x0000000a05057291 */ /* 0x000fc8000f8f20ff */
[----:B------:R-:W-:Y:S01]  /*0190*/  USHF.R.S32.HI UR5, URZ, 0x4, UR5 ;  /* 0x00000004ff057899 */ /* 0x000fe20008011405 */
[----:B-1----:R-:W-:-:S03]  /*01a0*/  IMAD R39, R41, UR11, R42 ;  /* 0x0000000b29277c24 */ /* 0x002fc6000f8e022a */
[----:B------:R-:W-:Y:S02]  /*01b0*/  UIADD3 UR5, UPT, UPT, -UR5, URZ, URZ ;  /* 0x000000ff05057290 */ /* 0x000fe4000fffe1ff */
[----:B0-----:R-:W-:Y:S02]  /*01c0*/  ULEA UR7, UR6, UR4, 0x18 ;  /* 0x0000000406077291 */ /* 0x001fe4000f8ec0ff */
[----:B------:R-:W-:-:S04]  /*01d0*/  UIADD3 UR4, UPT, UPT, UR4, 0x1000, URZ ;  /* 0x0000100004047890 */ /* 0x000fc8000fffe0ff */
[----:B------:R-:W-:Y:S01]  /*01e0*/  ULEA UR4, UR6, UR4, 0x18 ;  /* 0x0000000406047291 */ /* 0x000fe2000f8ec0ff */
[----:B------:R-:W-:Y:S02]  /*01f0*/  LEA R37, R36, UR7, 0x4 ;  /* 0x0000000724257c11 */ /* 0x000fe4000f8e20ff */
[----:B------:R-:W-:-:S03]  /*0200*/  LEA R3, R41, UR7, 0x4 ;  /* 0x0000000729037c11 */ /* 0x000fc6000f8e20ff */
[----:B------:R-:W-:Y:S02]  /*0210*/  LEA R36, R36, UR4, 0x4 ;  /* 0x0000000424247c11 */ /* 0x000fe4000f8e20ff */
[----:B---3--:R-:W-:-:S07]  /*0220*/  LEA R2, R40, UR4, 0x8 ;  /* 0x0000000428027c11 */ /* 0x008fce000f8e40ff */
.L_x_13:
[----:B------:R-:W-:Y:S02]  /*0230*/  ISETP.GE.U32.AND P0, PT, R40, UR12, PT ;  /* 0x0000000c28007c0c */ /* 0x000fe4000bf06070 */
[----:B------:R-:W-:Y:S02]  /*0240*/  CS2R R24, SRZ ;  /* 0x0000000000187805 */ /* 0x000fe4000001ff00 */
[----:B------:R-:W-:Y:S02]  /*0250*/  ISETP.GE.U32.AND P1, PT, R41, UR12, PT ;  /* 0x0000000c29007c0c */ /* 0x000fe4000bf26070 */
[----:B------:R-:W-:Y:S02]  /*0260*/  CS2R R26, SRZ ;  /* 0x00000000001a7805 */ /* 0x000fe4000001ff00 */
[----:B------:R-:W-:Y:S02]  /*0270*/  CS2R R28, SRZ ;  /* 0x00000000001c7805 */ /* 0x000fe4000001ff00 */
[----:B------:R-:W-:-:S03]  /*0280*/  CS2R R30, SRZ ;  /* 0x00000000001e7805 */ /* 0x000fc6000001ff00 */
[----:B------:R-:W0:Y:S08]  /*0290*/  @!P0 LDC.64 R20, c[0x0][0x380] ;  /* 0x0000e000ff148b82 */ /* 0x000e300000000a00 */
[----:B------:R-:W1:Y:S01]  /*02a0*/  @!P1 LDC.64 R4, c[0x0][0x388] ;  /* 0x0000e200ff049b82 */ /* 0x000e620000000a00 */
[----:B0-----:R-:W-:-:S05]  /*02b0*/  @!P0 IMAD.WIDE.U32 R20, R38, 0x10, R20 ;  /* 0x0000001026148825 */ /* 0x001fca00078e0014 */
[----:B------:R-:W3:Y:S01]  /*02c0*/  @!P0 LDG.E.128 R24, desc[UR8][R20.64] ;  /* 0x0000000814188981 */ /* 0x000ee2000c1e1d00 */
[----:B-1----:R-:W-:-:S05]  /*02d0*/  @!P1 IMAD.WIDE.U32 R22, R39, 0x10, R4 ;  /* 0x0000001027169825 */ /* 0x002fca00078e0004 */
[----:B------:R-:W4:Y:S04]  /*02e0*/  @!P1 LDG.E.128 R28, desc[UR8][R22.64] ;  /* 0x00000008161c9981 */ /* 0x000f28000c1e1d00 */
[----:B---3--:R-:W-:Y:S04]  /*02f0*/  STS.128 [R37], R24 ;  /* 0x0000001825007388 */ /* 0x008fe80000000c00 */
[----:B----4-:R-:W-:Y:S01]  /*0300*/  STS.128 [R36], R28 ;  /* 0x0000001c24007388 */ /* 0x010fe20000000c00 */
[----:B------:R-:W-:Y:S06]  /*0310*/  BAR.SYNC.DEFER_BLOCKING 0x0 ;  /* 0x0000000000007b1d */ /* 0x000fec0000010000 */
[----:B------:R-:W-:Y:S04]  /*0320*/  LDS.128 R12, [R3] ;  /* 0x00000000030c7984 */ /* 0x000fe80000000c00 */
[----:B------:R-:W0:Y:S04]  /*0330*/  LDS.128 R16, [R2] ;  /* 0x0000000002107984 */ /* 0x000e280000000c00 */
[----:B------:R-:W-:Y:S04]  /*0340*/  LDS.128 R4, [R3+0x100] ;  /* 0x0001000003047984 */ /* 0x000fe80000000c00 */
[----:B------:R-:W1:Y:S04]  /*0350*/  LDS.128 R8, [R2+0x10] ;  /* 0x0000100002087984 */ /* 0x000e680000000c00 */
[----:B------:R-:W-:Y:S04]  /*0360*/  LDS.128 R20, [R3+0x200] ;  /* 0x0002000003147984 */ /* 0x000fe80000000c00 */
[----:B------:R-:W3:Y:S04]  /*0370*/  LDS.128 R24, [R2+0x20] ;  /* 0x0000200002187984 */ /* 0x000ee80000000c00 */
[----:B------:R-:W-:Y:S04]  /*0380*/  LDS.128 R28, [R3+0x300] ;  /* 0x00030000031c7984 */ /* 0x000fe80000000c00 */
[----:B------:R-:W4:Y:S01]  /*0390*/  LDS.128 R32, [R2+0x30] ;  /* 0x0000300002207984 */ /* 0x000f220000000c00 */
[----:B0-----:R-:W-:-:S04]  /*03a0*/  FMUL R13, R13, R17 ;  /* 0x000000110d0d7220 */ /* 0x001fc80000400000 */
[----:B------:R-:W-:Y:S01]  /*03b0*/  FFMA R13, R12, R16, R13 ;  /* 0x000000100c0d7223 */ /* 0x000fe2000000000d */
[----:B-1----:R-:W-:-:S03]  /*03c0*/  FMUL R5, R5, R9 ;  /* 0x0000000905057220 */ /* 0x002fc60000400000 */
[----:B------:R-:W-:Y:S01]  /*03d0*/  FFMA R14, R14, R18, R13 ;  /* 0x000000120e0e7223 */ /* 0x000fe2000000000d */
[----:B------:R-:W-:Y:S01]  /*03e0*/  FFMA R5, R4, R8, R5 ;  /* 0x0000000804057223 */ /* 0x000fe20000000005 */
[----:B---3--:R-:W-:-:S03]  /*03f0*/  FMUL R13, R21, R25 ;  /* 0x00000019150d7220 */ /* 0x008fc60000400000 */
[----:B------:R-:W-:Y:S01]  /*0400*/  FFMA R6, R6, R10, R5 ;  /* 0x0000000a06067223 */ /* 0x000fe20000000005 */
[----:B------:R-:W-:Y:S01]  /*0410*/  FFMA R13, R20, R24, R13 ;  /* 0x00000018140d7223 */ /* 0x000fe2000000000d */
[----:B------:R-:W-:Y:S02]  /*0420*/  FFMA R45, R15, R19, R14 ;  /* 0x000000130f2d7223 */ /* 0x000fe4000000000e */
[----:B------:R-:W-:Y:S01]  /*0430*/  FFMA R46, R7, R11, R6 ;  /* 0x0000000b072e7223 */ /* 0x000fe20000000006 */
[----:B------:R-:W-:Y:S01]  /*0440*/  LDS.128 R16, [R2+0x50] ;  /* 0x0000500002107984 */ /* 0x000fe20000000c00 */
[----:B------:R-:W-:-:S03]  /*0450*/  FFMA R22, R22, R26, R13 ;  /* 0x0000001a16167223 */ /* 0x000fc6000000000d */
[----:B------:R-:W-:Y:S01]  /*0460*/  LDS.128 R4, [R3+0x400] ;  /* 0x0004000003047984 */ /* 0x000fe20000000c00 */
[----:B----4-:R-:W-:-:S03]  /*0470*/  FMUL R29, R29, R33 ;  /* 0x000000211d1d7220 */ /* 0x010fc60000400000 */
[----:B------:R-:W0:Y:S04]  /*0480*/  LDS.128 R8, [R2+0x40] ;  /* 0x0000400002087984 */ /* 0x000e280000000c00 */
[----:B------:R-:W1:Y:S01]  /*0490*/  LDS.128 R12, [R3+0x500] ;  /* 0x00050000030c7984 */ /* 0x000e620000000c00 */
[----:B------:R-:W-:Y:S01]  /*04a0*/  FFMA R29, R28, R32, R29 ;  /* 0x000000201c1d7223 */ /* 0x000fe2000000001d */
[----:B------:R-:W-:Y:S02]  /*04b0*/  FFMA R28, R23, R27, R22 ;  /* 0x0000001b171c7223 */ /* 0x000fe40000000016 */
[----:B------:R-:W-:Y:S04]  /*04c0*/  LDS.128 R24, [R3+0x600] ;  /* 0x0006000003187984 */ /* 0x000fe80000000c00 */
[----:B------:R-:W3:Y:S01]  /*04d0*/  LDS.128 R20, [R2+0x60] ;  /* 0x0000600002147984 */ /* 0x000ee20000000c00 */
[----:B------:R-:W-:-:S04]  /*04e0*/  FFMA R30, R30, R34, R29 ;  /* 0x000000221e1e7223 */ /* 0x000fc8000000001d */
[----:B------:R-:W-:Y:S01]  /*04f0*/  FFMA R31, R31, R35, R30 ;  /* 0x000000231f1f7223 */ /* 0x000fe2000000001e */
[----:B------:R-:W-:Y:S01]  /*0500*/  FADD R45, R45, R44 ;  /* 0x0000002c2d2d7221 */ /* 0x000fe20000000000 */
[----:B------:R-:W-:Y:S01]  /*0510*/  LDS.128 R32, [R2+0xc0] ;  /* 0x0000c00002207984 */ /* 0x000fe20000000c00 */
[----:B0-----:R-:W-:Y:S01]  /*0520*/  FMUL R5, R5, R9 ;  /* 0x0000000905057220 */ /* 0x001fe20000400000 */
[----:B-1----:R-:W-:-:S03]  /*0530*/  FMUL R13, R13, R17 ;  /* 0x000000110d0d7220 */ /* 0x002fc60000400000 */
[----:B------:R-:W-:Y:S01]  /*0540*/  FFMA R5, R4, R8, R5 ;  /* 0x0000000804057223 */ /* 0x000fe20000000005 */
[----:B------:R-:W-:-:S03]  /*0550*/  FFMA R13, R12, R16, R13 ;  /* 0x000000100c0d7223 */ /* 0x000fc6000000000d */
[----:B------:R-:W-:Y:S01]  /*0560*/  FFMA R6, R6, R10, R5 ;  /* 0x0000000a06067223 */ /* 0x000fe20000000005 */
[----:B------:R-:W-:Y:S01]  /*0570*/  FFMA R14, R14, R18, R13 ;  /* 0x000000120e0e7223 */ /* 0x000fe2000000000d */
[----:B---3--:R-:W-:Y:S02]  /*0580*/  FMUL R21, R25, R21 ;  /* 0x0000001519157220 */ /* 0x008fe40000400000 */
[----:B------:R-:W-:Y:S01]  /*0590*/  FFMA R29, R7, R11, R6 ;  /* 0x0000000b071d7223 */ /* 0x000fe20000000006 */
[----:B------:R-:W-:Y:S01]  /*05a0*/  FFMA R30, R15, R19, R14 ;  /* 0x000000130f1e7223 */ /* 0x000fe2000000000e */
[----:B------:R-:W-:Y:S01]  /*05b0*/  FFMA R21, R24, R20, R21 ;  /* 0x0000001418157223 */ /* 0x000fe20000000015 */
[----:B------:R-:W-:Y:S04]  /*05c0*/  LDS.128 R8, [R3+0x700] ;  /* 0x0007000003087984 */ /* 0x000fe80000000c00 */
[----:B------:R-:W0:Y:S01]  /*05d0*/  LDS.128 R4, [R2+0x70] ;  /* 0x0000700002047984 */ /* 0x000e220000000c00 */
[----:B------:R-:W-:-:S03]  /*05e0*/  FFMA R22, R26, R22, R21 ;  /* 0x000000161a167223 */ /* 0x000fc60000000015 */
[----:B------:R-:W-:Y:S04]  /*05f0*/  LDS.128 R12, [R3+0x800] ;  /* 0x00080000030c7984 */ /* 0x000fe80000000c00 */
[----:B------:R-:W1:Y:S01]  /*0600*/  LDS.128 R16, [R2+0x80] ;  /* 0x0000800002107984 */ /* 0x000e620000000c00 */
[----:B------:R-:W-:-:S03]  /*0610*/  FFMA R47, R27, R23, R22 ;  /* 0x000000171b2f7223 */ /* 0x000fc60000000016 */
[----:B------:R-:W-:Y:S04]  /*0620*/  LDS.128 R20, [R3+0x900] ;  /* 0x0009000003147984 */ /* 0x000fe80000000c00 */
[----:B------:R-:W3:Y:S01]  /*0630*/  LDS.128 R24, [R2+0x90] ;  /* 0x0000900002187984 */ /* 0x000ee20000000c00 */
[----:B0-----:R-:W-:-:S04]  /*0640*/  FMUL R5, R9, R5 ;  /* 0x0000000509057220 */ /* 0x001fc80000400000 */
[----:B------:R-:W-:Y:S01]  /*0650*/  FFMA R5, R8, R4, R5 ;  /* 0x0000000408057223 */ /* 0x000fe20000000005 */
[----:B-1----:R-:W-:-:S04]  /*0660*/  FMUL R13, R13, R17 ;  /* 0x000000110d0d7220 */ /* 0x002fc80000400000 */
[----:B------:R-:W-:Y:S01]  /*0670*/  FFMA R13, R12, R16, R13 ;  /* 0x000000100c0d7223 */ /* 0x000fe2000000000d */
[----:B------:R-:W-:-:S03]  /*0680*/  FFMA R6, R10, R6, R5 ;  /* 0x000000060a067223 */ /* 0x000fc60000000005 */
[----:B------:R-:W-:Y:S01]  /*0690*/  FFMA R14, R14, R18, R13 ;  /* 0x000000120e0e7223 */ /* 0x000fe2000000000d */
[----:B---3--:R-:W-:Y:S01]  /*06a0*/  FMUL R13, R21, R25 ;  /* 0x00000019150d7220 */ /* 0x008fe20000400000 */
[----:B------:R-:W-:Y:S02]  /*06b0*/  FFMA R25, R11, R7, R6 ;  /* 0x000000070b197223 */ /* 0x000fe40000000006 */
[----:B------:R-:W-:Y:S01]  /*06c0*/  LDS.128 R4, [R3+0xa00] ;  /* 0x000a000003047984 */ /* 0x000fe20000000c00 */
[----:B------:R-:W-:-:S03]  /*06d0*/  FFMA R13, R20, R24, R13 ;  /* 0x00000018140d7223 */ /* 0x000fc6000000000d */
[----:B------:R-:W0:Y:S01]  /*06e0*/  LDS.128 R8, [R2+0xa0] ;  /* 0x0000a00002087984 */ /* 0x000e220000000c00 */
[----:B------:R-:W-:Y:S01]  /*06f0*/  FFMA R21, R15, R19, R14 ;  /* 0x000000130f157223 */ /* 0x000fe2000000000e */
[----:B------:R-:W-:Y:S02]  /*0700*/  FFMA R22, R22, R26, R13 ;  /* 0x0000001a16167223 */ /* 0x000fe4000000000d */
[----:B------:R-:W-:Y:S04]  /*0710*/  LDS.128 R12, [R3+0xb00] ;  /* 0x000b0000030c7984 */ /* 0x000fe80000000c00 */
[----:B------:R-:W1:Y:S01]  /*0720*/  LDS.128 R16, [R2+0xb0] ;  /* 0x0000b00002107984 */ /* 0x000e620000000c00 */
[----:B------:R-:W-:-:S04]  /*0730*/  FADD R45, R45, R46 ;  /* 0x0000002e2d2d7221 */ /* 0x000fc80000000000 */
[----:B------:R-:W-:-:S04]  /*0740*/  FADD R28, R45, R28 ;  /* 0x0000001c2d1c7221 */ /* 0x000fc80000000000 */
[----:B------:R-:W-:-:S04]  /*0750*/  FADD R28, R28, R31 ;  /* 0x0000001f1c1c7221 */ /* 0x000fc80000000000 */
[----:B------:R-:W-:Y:S01]  /*0760*/  FADD R29, R28, R29 ;  /* 0x0000001d1c1d7221 */ /* 0x000fe20000000000 */
[----:B0-----:R-:W-:-:S04]  /*0770*/  FMUL R5, R5, R9 ;  /* 0x0000000905057220 */ /* 0x001fc80000400000 */
[----:B------:R-:W-:Y:S01]  /*0780*/  FFMA R5, R4, R8, R5 ;  /* 0x0000000804057223 */ /* 0x000fe20000000005 */
[----:B------:R-:W-:Y:S02]  /*0790*/  FADD R4, R29, R30 ;  /* 0x0000001e1d047221 */ /* 0x000fe40000000000 */
[----:B------:R-:W0:Y:S01]  /*07a0*/  LDS.128 R28, [R3+0xc00] ;  /* 0x000c0000031c7984 */ /* 0x000e220000000c00 */
[----:B-1----:R-:W-:Y:S01]  /*07b0*/  FMUL R13, R13, R17 ;  /* 0x000000110d0d7220 */ /* 0x002fe20000400000 */
[----:B------:R-:W-:Y:S01]  /*07c0*/  FFMA R6, R6, R10, R5 ;  /* 0x0000000a06067223 */ /* 0x000fe20000000005 */
[----:B------:R-:W-:Y:S02]  /*07d0*/  FADD R4, R4, R47 ;  /* 0x0000002f04047221 */ /* 0x000fe40000000000 */
[----:B------:R-:W-:Y:S01]  /*07e0*/  FFMA R5, R12, R16, R13 ;  /* 0x000000100c057223 */ /* 0x000fe2000000000d */
[----:B------:R-:W-:Y:S01]  /*07f0*/  FFMA R20, R7, R11, R6 ;  /* 0x0000000b07147223 */ /* 0x000fe20000000006 */
[----:B------:R-:W-:Y:S01]  /*0800*/  FADD R12, R4, R25 ;  /* 0x00000019040c7221 */ /* 0x000fe20000000000 */
[----:B------:R-:W-:Y:S01]  /*0810*/  LDS.128 R8, [R2+0xd0] ;  /* 0x0000d00002087984 */ /* 0x000fe20000000c00 */
[----:B------:R-:W-:-:S03]  /*0820*/  FFMA R14, R14, R18, R5 ;  /* 0x000000120e0e7223 */ /* 0x000fc60000000005 */
[----:B------:R-:W1:Y:S01]  /*0830*/  LDS.128 R4, [R3+0xd00] ;  /* 0x000d000003047984 */ /* 0x000e620000000c00 */
[----:B------:R-:W-:Y:S01]  /*0840*/  FFMA R22, R23, R27, R22 ;  /* 0x0000001b17167223 */ /* 0x000fe20000000016 */
[----:B------:R-:W-:Y:S02]  /*0850*/  FADD R21, R12, R21 ;  /* 0x000000150c157221 */ /* 0x000fe40000000000 */
[----:B------:R-:W-:Y:S02]  /*0860*/  LDS.128 R24, [R2+0xf0] ;  /* 0x0000f00002187984 */ /* 0x000fe40000000c00 */
[----:B------:R-:W-:Y:S01]  /*0870*/  FADD R21, R21, R22 ;  /* 0x0000001615157221 */ /* 0x000fe20000000000 */
[----:B0-----:R-:W-:-:S04]  /*0880*/  FMUL R29, R29, R33 ;  /* 0x000000211d1d7220 */ /* 0x001fc80000400000 */
[----:B------:R-:W-:Y:S01]  /*0890*/  FFMA R29, R28, R32, R29 ;  /* 0x000000201c1d7223 */ /* 0x000fe2000000001d */
[----:B------:R-:W-:Y:S02]  /*08a0*/  FFMA R28, R15, R19, R14 ;  /* 0x000000130f1c7223 */ /* 0x000fe4000000000e */
[----:B------:R-:W-:Y:S04]  /*08b0*/  LDS.128 R12, [R3+0xe00] ;  /* 0x000e0000030c7984 */ /* 0x000fe80000000c00 */
[----:B------:R-:W0:Y:S01]  /*08c0*/  LDS.128 R16, [R2+0xe0] ;  /* 0x0000e00002107984 */ /* 0x000e220000000c00 */
[----:B-1----:R-:W-:Y:S01]  /*08d0*/  FMUL R9, R5, R9 ;  /* 0x0000000905097220 */ /* 0x002fe20000400000 */
[----:B------:R-:W-:Y:S02]  /*08e0*/  FADD R5, R21, R20 ;  /* 0x0000001415057221 */ /* 0x000fe40000000000 */
[----:B------:R-:W1:Y:S01]  /*08f0*/  LDS.128 R20, [R3+0xf00] ;  /* 0x000f000003147984 */ /* 0x000e620000000c00 */
[----:B------:R-:W-:Y:S01]  /*0900*/  FFMA R30, R30, R34, R29 ;  /* 0x000000221e1e7223 */ /* 0x000fe2000000001d */
[----:B------:R-:W-:Y:S01]  /*0910*/  FFMA R9, R4, R8, R9 ;  /* 0x0000000804097223 */ /* 0x000fe20000000009 */
[----:B------:R-:W-:Y:S01]  /*0920*/  FADD R28, R5, R28 ;  /* 0x0000001c051c7221 */ /* 0x000fe20000000000 */
[----:B------:R-:W-:Y:S01]  /*0930*/  UIADD3 UR5, UPT, UPT, UR5, 0x1, URZ ;  /* 0x0000000105057890 */ /* 0x000fe2000fffe0ff */
[----:B------:R-:W-:Y:S01]  /*0940*/  FFMA R31, R31, R35, R30 ;  /* 0x000000231f1f7223 */ /* 0x000fe2000000001e */
[----:B------:R-:W-:-:S02]  /*0950*/  FFMA R6, R6, R10, R9 ;  /* 0x0000000a06067223 */ /* 0x000fc40000000009 */
[----:B------:R-:W-:Y:S01]  /*0960*/  UISETP.NE.AND UP0, UPT, UR5, URZ, UPT ;  /* 0x000000ff0500728c */ /* 0x000fe2000bf05270 */
[----:B------:R-:W-:Y:S01]  /*0970*/  FADD R28, R28, R31 ;  /* 0x0000001f1c1c7221 */ /* 0x000fe20000000000 */
[----:B------:R-:W-:-:S04]  /*0980*/  FFMA R7, R7, R11, R6 ;  /* 0x0000000b07077223 */ /* 0x000fc80000000006 */
[----:B------:R-:W-:Y:S01]  /*0990*/  FADD R7, R28, R7 ;  /* 0x000000071c077221 */ /* 0x000fe20000000000 */
[----:B------:R-:W-:Y:S01]  /*09a0*/  IADD3 R41, PT, PT, R41, 0x10, RZ ;  /* 0x0000001029297810 */ /* 0x000fe20007ffe0ff */
[----:B0-----:R-:W-:-:S04]  /*09b0*/  FMUL R13, R13, R17 ;  /* 0x000000110d0d7220 */ /* 0x001fc80000400000 */
[----:B------:R-:W-:Y:S01]  /*09c0*/  FFMA R13, R12, R16, R13 ;  /* 0x000000100c0d7223 */ /* 0x000fe2000000000d */
[----:B-1----:R-:W-:-:S03]  /*09d0*/  FMUL R21, R21, R25 ;  /* 0x0000001915157220 */ /* 0x002fc60000400000 */
[----:B------:R-:W-:Y:S01]  /*09e0*/  FFMA R14, R14, R18, R13 ;  /* 0x000000120e0e7223 */ /* 0x000fe2000000000d */
[----:B------:R-:W-:-:S03]  /*09f0*/  FFMA R21, R20, R24, R21 ;  /* 0x0000001814157223 */ /* 0x000fc60000000015 */
[----:B------:R-:W-:Y:S01]  /*0a00*/  FFMA R14, R15, R19, R14 ;  /* 0x000000130f0e7223 */ /* 0x000fe2000000000e */
[----:B------:R-:W-:-:S03]  /*0a10*/  FFMA R22, R22, R26, R21 ;  /* 0x0000001a16167223 */ /* 0x000fc60000000015 */
[----:B------:R-:W-:Y:S01]  /*0a20*/  FADD R7, R7, R14 ;  /* 0x0000000e07077221 */ /* 0x000fe20000000000 */
[----:B------:R-:W-:Y:S01]  /*0a30*/  FFMA R22, R23, R27, R22 ;  /* 0x0000001b17167223 */ /* 0x000fe20000000016 */
[----:B------:R-:W-:Y:S02]  /*0a40*/  IADD3 R40, PT, PT, R40, 0x10, RZ ;  /* 0x0000001028287810 */ /* 0x000fe40007ffe0ff */
[----:B------:R-:W-:Y:S01]  /*0a50*/  IADD3 R38, PT, PT, R38, 0x10, RZ ;  /* 0x0000001026267810 */ /* 0x000fe20007ffe0ff */
[----:B------:R-:W-:Y:S01]  /*0a60*/  FADD R44, R7, R22 ;  /* 0x00000016072c7221 */ /* 0x000fe20000000000 */
[----:B--2---:R-:W-:Y:S01]  /*0a70*/  LEA R39, R0, R39, 0x4 ;  /* 0x0000002700277211 */ /* 0x004fe200078e20ff */
[----:B------:R-:W-:Y:S06]  /*0a80*/  BAR.SYNC.DEFER_BLOCKING 0x0 ;  /* 0x0000000000007b1d */ /* 0x000fec0000010000 */
[----:B------:R-:W-:Y:S05]  /*0a90*/  BRA.U UP0, `(.L_x_13) ;  /* 0xfffffff500e47547 */ /* 0x000fea000b83ffff */
.L_x_12:
        /* <DEDUP_REMOVED lines=9> */
.L_x_14:
        /* <DEDUP_REMOVED lines=13> */
.L_x_54:


//--------------------- .text._Z13_matrixMulVecPK6float4S1_Pfiii --------------------------
	.section	.text._Z13_matrixMulVecPK6float4S1_Pfiii,"ax",@progbits
	.align	128
        .global         _Z13_matrixMulVecPK6float4S1_Pfiii
        .type           _Z13_matrixMulVecPK6float4S1_Pfiii,@function
        .size           _Z13_matrixMulVecPK6float4S1_Pfiii,(.L_x_55 - _Z13_matrixMulVecPK6float4S1_Pfiii)
        .other          _Z13_matrixMulVecPK6float4S1_Pfiii,@"STO_CUDA_ENTRY STV_DEFAULT"
_Z13_matrixMulVecPK6float4S1_Pfiii:
.text._Z13_matrixMulVecPK6float4S1_Pfiii:
[----:B------:R-:W-:Y:S01]  /*0000*/  LDC R1, c[0x0][0x37c] ;  /* 0x0000df00ff017b82 */ /* 0x000fe20000000800 */
[----:B------:R-:W0:Y:S01]  /*0010*/  LDCU UR7, c[0x0][0x3a0] ;  /* 0x00007400ff0777ac */ /* 0x000e220008000800 */
[----:B------:R-:W1:Y:S01]  /*0020*/  S2R R4, SR_CTAID.X ;  /* 0x0000000000047919 */ /* 0x000e620000002500 */
[----:B------:R-:W1:Y:S01]  /*0030*/  LDCU UR4, c[0x0][0x360] ;  /* 0x00006c00ff0477ac */ /* 0x000e620008000800 */
[----:B------:R-:W1:Y:S01]  /*0040*/  S2R R5, SR_TID.X ;  /* 0x0000000000057919 */ /* 0x000e620000002100 */
[----:B0-----:R-:W-:-:S04]  /*0050*/  IABS R7, UR7 ;  /* 0x0000000700077c13 */ /* 0x001fc80008000000 */
[----:B------:R-:W0:Y:S08]  /*0060*/  I2F.RP R0, R7 ;  /* 0x0000000700007306 */ /* 0x000e300000209400 */
[----:B0-----:R-:W0:Y:S01]  /*0070*/  MUFU.RCP R0, R0 ;  /* 0x0000000000007308 */ /* 0x001e220000001000 */
[----:B-1----:R-:W-:Y:S01]  /*0080*/  IMAD R4, R4, UR4, R5 ;  /* 0x0000000404047c24 */ /* 0x002fe2000f8e0205 */
[----:B------:R-:W1:Y:S01]  /*0090*/  LDCU UR4, c[0x0][0x398] ;  /* 0x00007300ff0477ac */ /* 0x000e620008000800 */
[----:B0-----:R-:W-:-:S05]  /*00a0*/  IADD3 R2, PT, PT, R0, 0xffffffe, RZ ;  /* 0x0ffffffe00027810 */ /* 0x001fca0007ffe0ff */
[----:B------:R0:W2:Y:S02]  /*00b0*/  F2I.FTZ.U32.TRUNC.NTZ R3, R2 ;  /* 0x0000000200037305 */ /* 0x0000a4000021f000 */
[----:B0-----:R-:W-:Y:S01]  /*00c0*/  HFMA2 R2, -RZ, RZ, 0, 0 ;  /* 0x00000000ff027431 */ /* 0x001fe200000001ff */
[----:B--2---:R-:W-:-:S05]  /*00d0*/  IADD3 R6, PT, PT, RZ, -R3, RZ ;  /* 0x80000003ff067210 */ /* 0x004fca0007ffe0ff */
[----:B------:R-:W-:Y:S01]  /*00e0*/  IMAD R5, R6, R7, RZ ;  /* 0x0000000706057224 */ /* 0x000fe200078e02ff */
[----:B------:R-:W-:-:S03]  /*00f0*/  IABS R6, R4 ;  /* 0x0000000400067213 */ /* 0x000fc60000000000 */
[----:B------:R-:W-:-:S06]  /*0100*/  IMAD.HI.U32 R3, R3, R5, R2 ;  /* 0x0000000503037227 */ /* 0x000fcc00078e0002 */
[----:B------:R-:W-:-:S05]  /*0110*/  IMAD.HI.U32 R0, R3, R6, RZ ;  /* 0x0000000603007227 */ /* 0x000fca00078e00ff */
[----:B------:R-:W-:-:S05]  /*0120*/  IADD3 R2, PT, PT, -R0, RZ, RZ ;  /* 0x000000ff00027210 */ /* 0x000fca0007ffe1ff */
[----:B------:R-:W-:-:S05]  /*0130*/  IMAD R2, R7, R2, R6 ;  /* 0x0000000207027224 */ /* 0x000fca00078e0206 */
[----:B------:R-:W-:-:S13]  /*0140*/  ISETP.GT.U32.AND P2, PT, R7, R2, PT ;  /* 0x000000020700720c */ /* 0x000fda0003f44070 */
[-C--:B------:R-:W-:Y:S02]  /*0150*/  @!P2 IADD3 R2, PT, PT, R2, -R7.reuse, RZ ;  /* 0x800000070202a210 */ /* 0x080fe40007ffe0ff */
[----:B------:R-:W-:Y:S02]  /*0160*/  @!P2 IADD3 R0, PT, PT, R0, 0x1, RZ ;  /* 0x000000010000a810 */ /* 0x000fe40007ffe0ff */
[----:B------:R-:W-:Y:S02]  /*0170*/  ISETP.GE.U32.AND P0, PT, R2, R7, PT ;  /* 0x000000070200720c */ /* 0x000fe40003f06070 */
[----:B------:R-:W-:Y:S02]  /*0180*/  LOP3.LUT R2, R4, UR7, RZ, 0x3c, !PT ;  /* 0x0000000704027c12 */ /* 0x000fe4000f8e3cff */
[----:B------:R-:W-:Y:S02]  /*0190*/  ISETP.NE.AND P2, PT, RZ, UR7, PT ;  /* 0x00000007ff007c0c */ /* 0x000fe4000bf45270 */
[----:B------:R-:W-:-:S07]  /*01a0*/  ISETP.GE.AND P1, PT, R2, RZ, PT ;  /* 0x000000ff0200720c */ /* 0x000fce0003f26270 */
[----:B------:R-:W-:-:S06]  /*01b0*/  @P0 IADD3 R0, PT, PT, R0, 0x1, RZ ;  /* 0x0000000100000810 */ /* 0x000fcc0007ffe0ff */
[----:B------:R-:W-:Y:S02]  /*01c0*/  @!P1 IADD3 R0, PT, PT, -R0, RZ, RZ ;  /* 0x000000ff00009210 */ /* 0x000fe40007ffe1ff */
[----:B------:R-:W-:-:S04]  /*01d0*/  @!P2 LOP3.LUT R0, RZ, UR7, RZ, 0x33, !PT ;  /* 0x00000007ff00ac12 */ /* 0x000fc8000f8e33ff */
[----:B------:R-:W-:-:S05]  /*01e0*/  IADD3 R3, PT, PT, -R0, RZ, RZ ;  /* 0x000000ff00037210 */ /* 0x000fca0007ffe1ff */
[----:B------:R-:W-:-:S05]  /*01f0*/  IMAD R3, R3, UR7, R4 ;  /* 0x0000000703037c24 */ /* 0x000fca000f8e0204 */
[----:B------:R-:W-:-:S04]  /*0200*/  ISETP.GE.U32.AND P0, PT, R3, UR7, PT ;  /* 0x0000000703007c0c */ /* 0x000fc8000bf06070 */
[----:B-1----:R-:W-:-:S13]  /*0210*/  ISETP.GE.U32.OR P0, PT, R0, UR4, P0 ;  /* 0x0000000400007c0c */ /* 0x002fda0008706470 */
[----:B------:R-:W-:Y:S05]  /*0220*/  @P0 EXIT ;  /* 0x000000000000094d */ /* 0x000fea0003800000 */
[----:B------:R-:W0:Y:S01]  /*0230*/  LDCU UR10, c[0x0][0x39c] ;  /* 0x00007380ff0a77ac */ /* 0x000e220008000800 */
[----:B------:R-:W-:Y:S01]  /*0240*/  MOV R2, RZ ;  /* 0x000000ff00027202 */ /* 0x000fe20000000f00 */
[----:B------:R-:W1:Y:S01]  /*0250*/  LDCU.64 UR8, c[0x0][0x358] ;  /* 0x00006b00ff0877ac */ /* 0x000e620008000a00 */
[----:B0-----:R-:W-:-:S09]  /*0260*/  UISETP.GE.AND UP0, UPT, UR10, 0x1, UPT ;  /* 0x000000010a00788c */ /* 0x001fd2000bf06270 */
[----:B-1----:R-:W-:Y:S05]  /*0270*/  BRA.U !UP0, `(.L_x_15) ;  /* 0x0000000d08807547 */ /* 0x002fea000b800000 */
[----:B------:R-:W-:Y:S01]  /*0280*/  UISETP.GE.U32.AND UP1, UPT, UR10, 0x8, UPT ;  /* 0x000000080a00788c */ /* 0x000fe2000bf26070 */
[----:B------:R-:W-:Y:S01]  /*0290*/  HFMA2 R2, -RZ, RZ, 0, 0 ;  /* 0x00000000ff027431 */ /* 0x000fe200000001ff */
[----:B------:R-:W-:Y:S01]  /*02a0*/  ULOP3.LUT UR5, UR10, 0x7, URZ, 0xc0, !UPT ;  /* 0x000000070a057892 */ /* 0x000fe2000f8ec0ff */
[----:B------:R-:W-:-:S03]  /*02b0*/  UMOV UR4, URZ ;  /* 0x000000ff00047c82 */ /* 0x000fc60008000000 */
[----:B------:R-:W-:-:S03]  /*02c0*/  UISETP.NE.AND UP0, UPT, UR5, URZ, UPT ;  /* 0x000000ff0500728c */ /* 0x000fc6000bf05270 */
[----:B------:R-:W-:Y:S08]  /*02d0*/  BRA.U !UP1, `(.L_x_16) ;  /* 0x0000000509d07547 */ /* 0x000ff0000b800000 */
[----:B------:R-:W-:Y:S01]  /*02e0*/  MOV R34, UR7 ;  /* 0x0000000700227c02 */ /* 0x000fe20008000f00 */
[----:B------:R-:W-:Y:S01]  /*02f0*/  ULOP3.LUT UR4, UR10, 0x7ffffff8, URZ, 0xc0, !UPT ;  /* 0x7ffffff80a047892 */ /* 0x000fe2000f8ec0ff */
[----:B------:R-:W-:Y:S02]  /*0300*/  MOV R32, UR7 ;  /* 0x0000000700207c02 */ /* 0x000fe40008000f00 */
[----:B------:R-:W-:Y:S01]  /*0310*/  MOV R8, UR7 ;  /* 0x0000000700087c02 */ /* 0x000fe20008000f00 */
[--C-:B------:R-:W-:Y:S01]  /*0320*/  IMAD R34, R34, 0x3, R3.reuse ;  /* 0x0000000322227824 */ /* 0x100fe200078e0203 */
[----:B------:R-:W-:Y:S01]  /*0330*/  MOV R30, UR7 ;  /* 0x00000007001e7c02 */ /* 0x000fe20008000f00 */
[--C-:B------:R-:W-:Y:S01]  /*0340*/  IMAD R32, R32, 0x5, R3.reuse ;  /* 0x0000000520207824 */ /* 0x100fe200078e0203 */
[----:B------:R-:W-:Y:S01]  /*0350*/  MOV R29, UR10 ;  /* 0x0000000a001d7c02 */ /* 0x000fe20008000f00 */
[--C-:B------:R-:W-:Y:S01]  /*0360*/  IMAD R31, R8, 0x6, R3.reuse ;  /* 0x00000006081f7824 */ /* 0x100fe200078e0203 */
[----:B------:R-:W-:Y:S01]  /*0370*/  MOV R4, UR7 ;  /* 0x0000000700047c02 */ /* 0x000fe20008000f00 */
[----:B------:R-:W-:Y:S01]  /*0380*/  IMAD R30, R30, 0x7, R3 ;  /* 0x000000071e1e7824 */ /* 0x000fe200078e0203 */
[----:B------:R-:W-:Y:S01]  /*0390*/  MOV R6, UR7 ;  /* 0x0000000700067c02 */ /* 0x000fe20008000f00 */
[----:B------:R-:W-:Y:S01]  /*03a0*/  IMAD R29, R0, R29, 0x3 ;  /* 0x00000003001d7424 */ /* 0x000fe200078e021d */
[----:B------:R-:W-:Y:S01]  /*03b0*/  IADD3 R36, PT, PT, R3, UR7, RZ ;  /* 0x0000000703247c10 */ /* 0x000fe2000fffe0ff */
[----:B------:R-:W-:Y:S01]  /*03c0*/  UIADD3 UR6, UPT, UPT, -UR4, URZ, URZ ;  /* 0x000000ff04067290 */ /* 0x000fe2000fffe1ff */
[----:B------:R-:W-:-:S02]  /*03d0*/  MOV R2, RZ ;  /* 0x000000ff00027202 */ /* 0x000fc40000000f00 */
[-C--:B------:R-:W-:Y:S02]  /*03e0*/  MOV R28, R3.reuse ;  /* 0x00000003001c7202 */ /* 0x080fe40000000f00 */
[-C--:B------:R-:W-:Y:S02]  /*03f0*/  LEA R35, R4, R3.reuse, 0x1 ;  /* 0x0000000304237211 */ /* 0x080fe400078e08ff */
[----:B------:R-:W-:-:S07]  /*0400*/  LEA R33, R6, R3, 0x2 ;  /* 0x0000000306217211 */ /* 0x000fce00078e10ff */
.L_x_17:
[----:B------:R-:W0:Y:S01]  /*0410*/  LDC.64 R24, c[0x0][0x380] ;  /* 0x0000e000ff187b82 */ /* 0x000e220000000a00 */
[C---:B------:R-:W-:Y:S02]  /*0420*/  IADD3 R13, PT, PT, R29.reuse, -0x3, RZ ;  /* 0xfffffffd1d0d7810 */ /* 0x040fe40007ffe0ff */
[----:B------:R-:W-:-:S05]  /*0430*/  IADD3 R5, PT, PT, R29, -0x2, RZ ;  /* 0xfffffffe1d057810 */ /* 0x000fca0007ffe0ff */
[----:B------:R-:W1:Y:S01]  /*0440*/  LDC.64 R22, c[0x0][0x388] ;  /* 0x0000e200ff167b82 */ /* 0x000e620000000a00 */
[----:B0-----:R-:W-:-:S04]  /*0450*/  IMAD.WIDE.U32 R12, R13, 0x10, R24 ;  /* 0x000000100d0c7825 */ /* 0x001fc800078e0018 */
[----:B------:R-:W-:Y:S02]  /*0460*/  IMAD.WIDE.U32 R4, R5, 0x10, R24 ;  /* 0x0000001005047825 */ /* 0x000fe400078e0018 */
[----:B------:R-:W2:Y:S02]  /*0470*/  LDG.E.128 R12, desc[UR8][R12.64] ;  /* 0x000000080c0c7981 */ /* 0x000ea4000c1e1d00 */
[--C-:B-1----:R-:W-:Y:S02]  /*0480*/  IMAD.WIDE.U32 R16, R28, 0x10, R22.reuse ;  /* 0x000000101c107825 */ /* 0x102fe400078e0016 */
[----:B------:R-:W3:Y:S02]  /*0490*/  LDG.E.128 R4, desc[UR8][R4.64] ;  /* 0x0000000804047981 */ /* 0x000ee4000c1e1d00 */
[----:B------:R-:W-:Y:S02]  /*04a0*/  IMAD.WIDE.U32 R8, R36, 0x10, R22 ;  /* 0x0000001024087825 */ /* 0x000fe400078e0016 */
[----:B------:R-:W2:Y:S04]  /*04b0*/  LDG.E.128 R16, desc[UR8][R16.64] ;  /* 0x0000000810107981 */ /* 0x000ea8000c1e1d00 */
[----:B------:R-:W3:Y:S01]  /*04c0*/  LDG.E.128 R8, desc[UR8][R8.64] ;  /* 0x0000000808087981 */ /* 0x000ee2000c1e1d00 */
[----:B------:R-:W-:Y:S01]  /*04d0*/  IADD3 R37, PT, PT, R29, -0x1, RZ ;  /* 0xffffffff1d257810 */ /* 0x000fe20007ffe0ff */
[----:B--2---:R-:W-:-:S04]  /*04e0*/  FMUL R21, R13, R17 ;  /* 0x000000110d157220 */ /* 0x004fc80000400000 */
[----:B------:R-:W-:Y:S01]  /*04f0*/  FFMA R21, R12, R16, R21 ;  /* 0x000000100c157223 */ /* 0x000fe20000000015 */
[----:B---3--:R-:W-:Y:S01]  /*0500*/  FMUL R27, R5, R9 ;  /* 0x00000009051b7220 */ /* 0x008fe20000400000 */
[----:B------:R-:W-:-:S04]  /*0510*/  IMAD.WIDE.U32 R12, R37, 0x10, R24 ;  /* 0x00000010250c7825 */ /* 0x000fc800078e0018 */
[----:B------:R-:W-:Y:S01]  /*0520*/  FFMA R14, R14, R18, R21 ;  /* 0x000000120e0e7223 */ /* 0x000fe20000000015 */
[----:B------:R-:W-:-:S04]  /*0530*/  IMAD.WIDE.U32 R16, R35, 0x10, R22 ;  /* 0x0000001023107825 */ /* 0x000fc800078e0016 */
[----:B------:R-:W-:Y:S01]  /*0540*/  FFMA R27, R4, R8, R27 ;  /* 0x00000008041b7223 */ /* 0x000fe2000000001b */
[----:B------:R-:W-:Y:S02]  /*0550*/  FFMA R21, R15, R19, R14 ;  /* 0x000000130f157223 */ /* 0x000fe4000000000e */
[----:B------:R-:W2:Y:S01]  /*0560*/  LDG.E.128 R12, desc[UR8][R12.64] ;  /* 0x000000080c0c7981 */ /* 0x000ea2000c1e1d00 */
[----:B------:R-:W-:Y:S01]  /*0570*/  FFMA R6, R6, R10, R27 ;  /* 0x0000000a06067223 */ /* 0x000fe2000000001b */
[----:B------:R-:W-:Y:S02]  /*0580*/  IMAD.WIDE.U32 R4, R29, 0x10, R24 ;  /* 0x000000101d047825 */ /* 0x000fe400078e0018 */
[----:B------:R-:W2:Y:S02]  /*0590*/  LDG.E.128 R16, desc[UR8][R16.64] ;  /* 0x0000000810107981 */ /* 0x000ea4000c1e1d00 */
[----:B------:R-:W-:-:S04]  /*05a0*/  IMAD.WIDE.U32 R8, R34, 0x10, R22 ;  /* 0x0000001022087825 */ /* 0x000fc800078e0016 */
[----:B------:R-:W-:Y:S02]  /*05b0*/  FFMA R20, R7, R11, R6 ;  /* 0x0000000b07147223 */ /* 0x000fe40000000006 */
[----:B------:R-:W3:Y:S04]  /*05c0*/  LDG.E.128 R4, desc[UR8][R4.64] ;  /* 0x0000000804047981 */ /* 0x000ee8000c1e1d00 */
[----:B------:R-:W3:Y:S01]  /*05d0*/  LDG.E.128 R8, desc[UR8][R8.64] ;  /* 0x0000000808087981 */ /* 0x000ee2000c1e1d00 */
[----:B------:R-:W-:Y:S01]  /*05e0*/  IADD3 R39, PT, PT, R29, 0x1, RZ ;  /* 0x000000011d277810 */ /* 0x000fe20007ffe0ff */
[----:B--2---:R-:W-:-:S04]  /*05f0*/  FMUL R27, R13, R17 ;  /* 0x000000110d1b7220 */ /* 0x004fc80000400000 */
[----:B------:R-:W-:Y:S01]  /*0600*/  FFMA R27, R12, R16, R27 ;  /* 0x000000100c1b7223 */ /* 0x000fe2000000001b */
[----:B------:R-:W-:-:S04]  /*0610*/  IMAD.WIDE.U32 R12, R39, 0x10, R24 ;  /* 0x00000010270c7825 */ /* 0x000fc800078e0018 */
[----:B------:R-:W-:Y:S01]  /*0620*/  FFMA R14, R14, R18, R27 ;  /* 0x000000120e0e7223 */ /* 0x000fe2000000001b */
[----:B---3--:R-:W-:Y:S01]  /*0630*/  FMUL R37, R5, R9 ;  /* 0x0000000905257220 */ /* 0x008fe20000400000 */
[----:B------:R-:W-:Y:S01]  /*0640*/  IMAD.WIDE.U32 R16, R33, 0x10, R22 ;  /* 0x0000001021107825 */ /* 0x000fe200078e0016 */
[----:B------:R-:W-:-:S03]  /*0650*/  IADD3 R5, PT, PT, R29, 0x2, RZ ;  /* 0x000000021d057810 */ /* 0x000fc60007ffe0ff */
[----:B------:R-:W-:Y:S01]  /*0660*/  FFMA R27, R4, R8, R37 ;  /* 0x00000008041b7223 */ /* 0x000fe20000000025 */
[----:B------:R-:W-:Y:S02]  /*0670*/  FFMA R37, R15, R19, R14 ;  /* 0x000000130f257223 */ /* 0x000fe4000000000e */
[----:B------:R-:W2:Y:S01]  /*0680*/  LDG.E.128 R12, desc[UR8][R12.64] ;  /* 0x000000080c0c7981 */ /* 0x000ea2000c1e1d00 */
[----:B------:R-:W-:-:S03]  /*0690*/  FFMA R6, R6, R10, R27 ;  /* 0x0000000a06067223 */ /* 0x000fc6000000001b */
[----:B------:R-:W2:Y:S01]  /*06a0*/  LDG.E.128 R16, desc[UR8][R16.64] ;  /* 0x0000000810107981 */ /* 0x000ea2000c1e1d00 */
[----:B------:R-:W-:-:S04]  /*06b0*/  IMAD.WIDE.U32 R4, R5, 0x10, R24 ;  /* 0x0000001005047825 */ /* 0x000fc800078e0018 */
[----:B------:R-:W-:-:S04]  /*06c0*/  IMAD.WIDE.U32 R8, R32, 0x10, R22 ;  /* 0x0000001020087825 */ /* 0x000fc800078e0016 */
[----:B------:R-:W-:Y:S02]  /*06d0*/  FFMA R38, R7, R11, R6 ;  /* 0x0000000b07267223 */ /* 0x000fe40000000006 */
[----:B------:R-:W3:Y:S04]  /*06e0*/  LDG.E.128 R4, desc[UR8][R4.64] ;  /* 0x0000000804047981 */ /* 0x000ee8000c1e1d00 */
[----:B------:R-:W3:Y:S01]  /*06f0*/  LDG.E.128 R8, desc[UR8][R8.64] ;  /* 0x0000000808087981 */ /* 0x000ee2000c1e1d00 */
[----:B------:R-:W-:Y:S01]  /*0700*/  FADD R21, R21, R2 ;  /* 0x0000000215157221 */ /* 0x000fe20000000000 */
[----:B--2---:R-:W-:Y:S01]  /*0710*/  FMUL R27, R13, R17 ;  /* 0x000000110d1b7220 */ /* 0x004fe20000400000 */
[----:B------:R-:W-:-:S03]  /*0720*/  IADD3 R13, PT, PT, R29, 0x3, RZ ;  /* 0x000000031d0d7810 */ /* 0x000fc60007ffe0ff */
[----:B------:R-:W-:-:S04]  /*0730*/  FFMA R27, R12, R16, R27 ;  /* 0x000000100c1b7223 */ /* 0x000fc8000000001b */
[----:B------:R-:W-:Y:S01]  /*0740*/  FFMA R14, R14, R18, R27 ;  /* 0x000000120e0e7223 */ /* 0x000fe2000000001b */
[----:B------:R-:W-:-:S04]  /*0750*/  IMAD.WIDE.U32 R12, R13, 0x10, R24 ;  /* 0x000000100d0c7825 */ /* 0x000fc800078e0018 */
[----:B---3--:R-:W-:Y:S01]  /*0760*/  FMUL R27, R5, R9 ;  /* 0x00000009051b7220 */ /* 0x008fe20000400000 */
[----:B------:R-:W-:Y:S01]  /*0770*/  IADD3 R9, PT, PT, R29, 0x4, RZ ;  /* 0x000000041d097810 */ /* 0x000fe20007ffe0ff */
[----:B------:R-:W-:-:S04]  /*0780*/  IMAD.WIDE.U32 R16, R31, 0x10, R22 ;  /* 0x000000101f107825 */ /* 0x000fc800078e0016 */
[----:B------:R-:W-:Y:S01]  /*0790*/  FFMA R27, R4, R8, R27 ;  /* 0x00000008041b7223 */ /* 0x000fe2000000001b */
[----:B------:R-:W-:-:S04]  /*07a0*/  IMAD.WIDE.U32 R8, R9, 0x10, R24 ;  /* 0x0000001009087825 */ /* 0x000fc800078e0018 */
[----:B------:R-:W-:Y:S02]  /*07b0*/  FFMA R2, R15, R19, R14 ;  /* 0x000000130f027223 */ /* 0x000fe4000000000e */
[----:B------:R-:W2:Y:S01]  /*07c0*/  LDG.E.128 R12, desc[UR8][R12.64] ;  /* 0x000000080c0c7981 */ /* 0x000ea2000c1e1d00 */
[----:B------:R-:W-:-:S03]  /*07d0*/  IMAD.WIDE.U32 R24, R30, 0x10, R22 ;  /* 0x000000101e187825 */ /* 0x000fc600078e0016 */
[----:B------:R-:W2:Y:S01]  /*07e0*/  LDG.E.128 R16, desc[UR8][R16.64] ;  /* 0x0000000810107981 */ /* 0x000ea2000c1e1d00 */
[----:B------:R-:W-:Y:S01]  /*07f0*/  FFMA R6, R6, R10, R27 ;  /* 0x0000000a06067223 */ /* 0x000fe2000000001b */
[----:B------:R-:W-:Y:S02]  /*0800*/  FADD R4, R21, R20 ;  /* 0x0000001415047221 */ /* 0x000fe40000000000 */
[----:B------:R-:W3:Y:S04]  /*0810*/  LDG.E.128 R20, desc[UR8][R8.64] ;  /* 0x0000000808147981 */ /* 0x000ee8000c1e1d00 */
[----:B------:R-:W3:Y:S01]  /*0820*/  LDG.E.128 R24, desc[UR8][R24.64] ;  /* 0x0000000818187981 */ /* 0x000ee2000c1e1d00 */
[----:B------:R-:W-:Y:S01]  /*0830*/  FADD R37, R4, R37 ;  /* 0x0000002504257221 */ /* 0x000fe20000000000 */
[----:B------:R-:W-:-:S03]  /*0840*/  UIADD3 UR6, UPT, UPT, UR6, 0x8, URZ ;  /* 0x0000000806067890 */ /* 0x000fc6000fffe0ff */
[----:B------:R-:W-:Y:S01]  /*0850*/  FADD R37, R37, R38 ;  /* 0x0000002625257221 */ /* 0x000fe20000000000 */
[----:B------:R-:W-:Y:S01]  /*0860*/  FFMA R6, R7, R11, R6 ;  /* 0x0000000b07067223 */ /* 0x000fe20000000006 */
[----:B------:R-:W-:Y:S02]  /*0870*/  UISETP.NE.AND UP1, UPT, UR6, URZ, UPT ;  /* 0x000000ff0600728c */ /* 0x000fe4000bf25270 */
[----:B------:R-:W-:Y:S01]  /*0880*/  FADD R37, R37, R2 ;  /* 0x0000000225257221 */ /* 0x000fe20000000000 */
[----:B------:R-:W-:-:S03]  /*0890*/  MOV R2, UR7 ;  /* 0x0000000700027c02 */ /* 0x000fc60008000f00 */
[----:B------:R-:W-:Y:S01]  /*08a0*/  FADD R6, R37, R6 ;  /* 0x0000000625067221 */ /* 0x000fe20000000000 */
[----:B------:R-:W-:Y:S02]  /*08b0*/  MOV R5, UR7 ;  /* 0x0000000700057c02 */ /* 0x000fe40008000f00 */
[----:B------:R-:W-:Y:S02]  /*08c0*/  MOV R4, UR7 ;  /* 0x0000000700047c02 */ /* 0x000fe40008000f00 */
[----:B------:R-:W-:Y:S02]  /*08d0*/  MOV R7, UR7 ;  /* 0x0000000700077c02 */ /* 0x000fe40008000f00 */
[----:B------:R-:W-:Y:S02]  /*08e0*/  LEA R31, R2, R31, 0x3 ;  /* 0x0000001f021f7211 */ /* 0x000fe400078e18ff */
[----:B------:R-:W-:Y:S02]  /*08f0*/  LEA R36, R5, R36, 0x3 ;  /* 0x0000002405247211 */ /* 0x000fe400078e18ff */
[----:B------:R-:W-:-:S02]  /*0900*/  LEA R35, R4, R35, 0x3 ;  /* 0x0000002304237211 */ /* 0x000fc400078e18ff */
[C---:B------:R-:W-:Y:S02]  /*0910*/  LEA R34, R5.reuse, R34, 0x3 ;  /* 0x0000002205227211 */ /* 0x040fe400078e18ff */
[----:B------:R-:W-:Y:S02]  /*0920*/  LEA R33, R4, R33, 0x3 ;  /* 0x0000002104217211 */ /* 0x000fe400078e18ff */
[C---:B------:R-:W-:Y:S02]  /*0930*/  LEA R32, R5.reuse, R32, 0x3 ;  /* 0x0000002005207211 */ /* 0x040fe400078e18ff */
[----:B------:R-:W-:Y:S02]  /*0940*/  LEA R30, R5, R30, 0x3 ;  /* 0x0000001e051e7211 */ /* 0x000fe400078e18ff */
[----:B------:R-:W-:Y:S02]  /*0950*/  LEA R28, R7, R28, 0x3 ;  /* 0x0000001c071c7211 */ /* 0x000fe400078e18ff */
[----:B------:R-:W-:Y:S01]  /*0960*/  IADD3 R29, PT, PT, R29, 0x8, RZ ;  /* 0x000000081d1d7810 */ /* 0x000fe20007ffe0ff */
[----:B--2---:R-:W-:-:S04]  /*0970*/  FMUL R13, R13, R17 ;  /* 0x000000110d0d7220 */ /* 0x004fc80000400000 */
[----:B------:R-:W-:Y:S01]  /*0980*/  FFMA R13, R12, R16, R13 ;  /* 0x000000100c0d7223 */ /* 0x000fe2000000000d */
[----:B---3--:R-:W-:-:S03]  /*0990*/  FMUL R21, R21, R25 ;  /* 0x0000001915157220 */ /* 0x008fc60000400000 */
[----:B------:R-:W-:Y:S01]  /*09a0*/  FFMA R14, R14, R18, R13 ;  /* 0x000000120e0e7223 */ /* 0x000fe2000000000d */
[----:B------:R-:W-:-:S03]  /*09b0*/  FFMA R21, R20, R24, R21 ;  /* 0x0000001814157223 */ /* 0x000fc60000000015 */
[----:B------:R-:W-:Y:S01]  /*09c0*/  FFMA R15, R15, R19, R14 ;  /* 0x000000130f0f7223 */ /* 0x000fe2000000000e */
[----:B------:R-:W-:-:S03]  /*09d0*/  FFMA R22, R22, R26, R21 ;  /* 0x0000001a16167223 */ /* 0x000fc60000000015 */
[----:B------:R-:W-:Y:S01]  /*09e0*/  FADD R6, R6, R15 ;  /* 0x0000000f06067221 */ /* 0x000fe20000000000 */
[----:B------:R-:W-:-:S04]  /*09f0*/  FFMA R23, R23, R27, R22 ;  /* 0x0000001b17177223 */ /* 0x000fc80000000016 */
[----:B------:R-:W-:Y:S01]  /*0a00*/  FADD R2, R6, R23 ;  /* 0x0000001706027221 */ /* 0x000fe20000000000 */
[----:B------:R-:W-:Y:S06]  /*0a10*/  BRA.U UP1, `(.L_x_17) ;  /* 0xfffffff9017c7547 */ /* 0x000fec000b83ffff */
.L_x_16:
[----:B------:R-:W-:Y:S05]  /*0a20*/  BRA.U !UP0, `(.L_x_15) ;  /* 0x0000000508947547 */ /* 0x000fea000b800000 */
[----:B------:R-:W-:Y:S02]  /*0a30*/  UISETP.GE.U32.AND UP0, UPT, UR5, 0x4, UPT ;  /* 0x000000040500788c */ /* 0x000fe4000bf06070 */
[----:B------:R-:W-:-:S04]  /*0a40*/  ULOP3.LUT UR6, UR10, 0x3, URZ, 0xc0, !UPT ;  /* 0x000000030a067892 */ /* 0x000fc8000f8ec0ff */
[----:B------:R-:W-:-:S03]  /*0a50*/  UISETP.NE.AND UP1, UPT, UR6, URZ, UPT ;  /* 0x000000ff0600728c */ /* 0x000fc6000bf25270 */
[----:B------:R-:W-:Y:S08]  /*0a60*/  BRA.U !UP0, `(.L_x_18) ;  /* 0x0000000108c47547 */ /* 0x000ff0000b800000 */
[----:B------:R-:W0:Y:S01]  /*0a70*/  LDC.64 R32, c[0x0][0x388] ;  /* 0x0000e200ff207b82 */ /* 0x000e220000000a00 */
[----:B------:R-:W-:Y:S02]  /*0a80*/  MOV R4, UR4 ;  /* 0x0000000400047c02 */ /* 0x000fe40008000f00 */
[----:B------:R-:W-:-:S03]  /*0a90*/  MOV R13, UR10 ;  /* 0x0000000a000d7c02 */ /* 0x000fc60008000f00 */
[----:B------:R-:W-:Y:S02]  /*0aa0*/  IMAD R15, R4, UR7, R3 ;  /* 0x00000007040f7c24 */ /* 0x000fe4000f8e0203 */
[----:B------:R-:W1:Y:S01]  /*0ab0*/  LDC.64 R28, c[0x0][0x380] ;  /* 0x0000e000ff1c7b82 */ /* 0x000e620000000a00 */
[----:B------:R-:W-:Y:S02]  /*0ac0*/  IMAD R13, R0, R13, UR4 ;  /* 0x00000004000d7e24 */ /* 0x000fe4000f8e020d */
[----:B------:R-:W-:-:S03]  /*0ad0*/  IADD3 R17, PT, PT, R15, UR7, RZ ;  /* 0x000000070f117c10 */ /* 0x000fc6000fffe0ff */
[C---:B------:R-:W-:Y:S02]  /*0ae0*/  IADD3 R21, PT, PT, R13.reuse, 0x2, RZ ;  /* 0x000000020d157810 */ /* 0x040fe40007ffe0ff */
[----:B------:R-:W-:Y:S02]  /*0af0*/  IADD3 R23, PT, PT, R13, 0x3, RZ ;  /* 0x000000030d177810 */ /* 0x000fe40007ffe0ff */
[----:B------:R-:W-:Y:S01]  /*0b00*/  IADD3 R25, PT, PT, R17, UR7, RZ ;  /* 0x0000000711197c10 */ /* 0x000fe2000fffe0ff */
[----:B0-----:R-:W-:Y:S01]  /*0b10*/  IMAD.WIDE.U32 R8, R15, 0x10, R32 ;  /* 0x000000100f087825 */ /* 0x001fe200078e0020 */
[----:B------:R-:W-:-:S03]  /*0b20*/  IADD3 R15, PT, PT, R13, 0x1, RZ ;  /* 0x000000010d0f7810 */ /* 0x000fc60007ffe0ff */
[----:B------:R-:W-:Y:S02]  /*0b30*/  IMAD.WIDE.U32 R16, R17, 0x10, R32 ;  /* 0x0000001011107825 */ /* 0x000fe400078e0020 */
[----:B------:R-:W2:Y:S02]  /*0b40*/  LDG.E.128 R8, desc[UR8][R8.64] ;  /* 0x0000000808087981 */ /* 0x000ea4000c1e1d00 */
[--C-:B-1----:R-:W-:Y:S01]  /*0b50*/  IMAD.WIDE.U32 R4, R13, 0x10, R28.reuse ;  /* 0x000000100d047825 */ /* 0x102fe200078e001c */
[----:B------:R-:W-:Y:S01]  /*0b60*/  IADD3 R27, PT, PT, R25, UR7, RZ ;  /* 0x00000007191b7c10 */ /* 0x000fe2000fffe0ff */
[----:B------:R-:W3:Y:S02]  /*0b70*/  LDG.E.128 R16, desc[UR8][R16.64] ;  /* 0x0000000810107981 */ /* 0x000ee4000c1e1d00 */
[--C-:B------:R-:W-:Y:S02]  /*0b80*/  IMAD.WIDE.U32 R12, R15, 0x10, R28.reuse ;  /* 0x000000100f0c7825 */ /* 0x100fe400078e001c */
[----:B------:R-:W2:Y:S02]  /*0b90*/  LDG.E.128 R4, desc[UR8][R4.64] ;  /* 0x0000000804047981 */ /* 0x000ea4000c1e1d00 */
[----:B------:R-:W-:-:S02]  /*0ba0*/  IMAD.WIDE.U32 R20, R21, 0x10, R28 ;  /* 0x0000001015147825 */ /* 0x000fc400078e001c */
[----:B------:R-:W3:Y:S02]  /*0bb0*/  LDG.E.128 R12, desc[UR8][R12.64] ;  /* 0x000000080c0c7981 */ /* 0x000ee4000c1e1d00 */
[----:B------:R-:W-:-:S04]  /*0bc0*/  IMAD.WIDE.U32 R24, R25, 0x10, R32 ;  /* 0x0000001019187825 */ /* 0x000fc800078e0020 */
[----:B------:R-:W-:Y:S02]  /*0bd0*/  IMAD.WIDE.U32 R28, R23, 0x10, R28 ;  /* 0x00000010171c7825 */ /* 0x000fe400078e001c */
[----:B------:R-:W4:Y:S02]  /*0be0*/  LDG.E.128 R20, desc[UR8][R20.64] ;  /* 0x0000000814147981 */ /* 0x000f24000c1e1d00 */
[----:B------:R-:W-:Y:S02]  /*0bf0*/  IMAD.WIDE.U32 R32, R27, 0x10, R32 ;  /* 0x000000101b207825 */ /* 0x000fe400078e0020 */
[----:B------:R-:W4:Y:S04]  /*0c00*/  LDG.E.128 R24, desc[UR8][R24.64] ;  /* 0x0000000818187981 */ /* 0x000f28000c1e1d00 */
[----:B------:R-:W5:Y:S04]  /*0c10*/  LDG.E.128 R28, desc[UR8][R28.64] ;  /* 0x000000081c1c7981 */ /* 0x000f68000c1e1d00 */
[----:B------:R-:W5:Y:S01]  /*0c20*/  LDG.E.128 R32, desc[UR8][R32.64] ;  /* 0x0000000820207981 */ /* 0x000f62000c1e1d00 */
[----:B------:R-:W-:Y:S01]  /*0c30*/  UIADD3 UR4, UPT, UPT, UR4, 0x4, URZ ;  /* 0x0000000404047890 */ /* 0x000fe2000fffe0ff */
[----:B--2---:R-:W-:-:S04]  /*0c40*/  FMUL R5, R5, R9 ;  /* 0x0000000905057220 */ /* 0x004fc80000400000 */
[----:B------:R-:W-:Y:S01]  /*0c50*/  FFMA R5, R4, R8, R5 ;  /* 0x0000000804057223 */ /* 0x000fe20000000005 */
[----:B---3--:R-:W-:-:S03]  /*0c60*/  FMUL R9, R13, R17 ;  /* 0x000000110d097220 */ /* 0x008fc60000400000 */
[----:B------:R-:W-:Y:S01]  /*0c70*/  FFMA R6, R6, R10, R5 ;  /* 0x0000000a06067223 */ /* 0x000fe20000000005 */
[----:B------:R-:W-:-:S03]  /*0c80*/  FFMA R9, R12, R16, R9 ;  /* 0x000000100c097223 */ /* 0x000fc60000000009 */
[----:B------:R-:W-:Y:S01]  /*0c90*/  FFMA R7, R7, R11, R6 ;  /* 0x0000000b07077223 */ /* 0x000fe20000000006 */
[----:B------:R-:W-:Y:S01]  /*0ca0*/  FFMA R14, R14, R18, R9 ;  /* 0x000000120e0e7223 */ /* 0x000fe20000000009 */
[----:B----4-:R-:W-:-:S04]  /*0cb0*/  FMUL R5, R21, R25 ;  /* 0x0000001915057220 */ /* 0x010fc80000400000 */
[----:B------:R-:W-:Y:S01]  /*0cc0*/  FFMA R5, R20, R24, R5 ;  /* 0x0000001814057223 */ /* 0x000fe20000000005 */
[----:B-----5:R-:W-:Y:S01]  /*0cd0*/  FMUL R9, R29, R33 ;  /* 0x000000211d097220 */ /* 0x020fe20000400000 */
[----:B------:R-:W-:Y:S01]  /*0ce0*/  FADD R7, R2, R7 ;  /* 0x0000000702077221 */ /* 0x000fe20000000000 */
[----:B------:R-:W-:Y:S01]  /*0cf0*/  FFMA R14, R15, R19, R14 ;  /* 0x000000130f0e7223 */ /* 0x000fe2000000000e */
[----:B------:R-:W-:Y:S01]  /*0d00*/  FFMA R22, R22, R26, R5 ;  /* 0x0000001a16167223 */ /* 0x000fe20000000005 */
[----:B------:R-:W-:Y:S02]  /*0d10*/  FFMA R9, R28, R32, R9 ;  /* 0x000000201c097223 */ /* 0x000fe40000000009 */
[----:B------:R-:W-:Y:S01]  /*0d20*/  FADD R7, R7, R14 ;  /* 0x0000000e07077221 */ /* 0x000fe20000000000 */
[----:B------:R-:W-:Y:S01]  /*0d30*/  FFMA R22, R23, R27, R22 ;  /* 0x0000001b17167223 */ /* 0x000fe20000000016 */
[----:B------:R-:W-:-:S03]  /*0d40*/  FFMA R30, R30, R34, R9 ;  /* 0x000000221e1e7223 */ /* 0x000fc60000000009 */
[----:B------:R-:W-:Y:S01]  /*0d50*/  FADD R7, R7, R22 ;  /* 0x0000001607077221 */ /* 0x000fe20000000000 */
[----:B------:R-:W-:-:S04]  /*0d60*/  FFMA R30, R31, R35, R30 ;  /* 0x000000231f1e7223 */ /* 0x000fc8000000001e */
[----:B------:R-:W-:-:S07]  /*0d70*/  FADD R2, R7, R30 ;  /* 0x0000001e07027221 */ /* 0x000fce0000000000 */
.L_x_18:
[----:B------:R-:W-:Y:S05]  /*0d80*/  BRA.U !UP1, `(.L_x_15) ;  /* 0x0000000109bc7547 */ /* 0x000fea000b800000 */
[----:B------:R-:W-:Y:S02]  /*0d90*/  UISETP.NE.AND UP0, UPT, UR6, 0x1, UPT ;  /* 0x000000010600788c */ /* 0x000fe4000bf05270 */
[----:B------:R-:W-:-:S04]  /*0da0*/  ULOP3.LUT UR5, UR10, 0x1, URZ, 0xc0, !UPT ;  /* 0x000000010a057892 */ /* 0x000fc8000f8ec0ff */
[----:B------:R-:W-:-:S03]  /*0db0*/  UISETP.NE.U32.AND UP1, UPT, UR5, 0x1, UPT ;  /* 0x000000010500788c */ /* 0x000fc6000bf25070 */
[----:B------:R-:W-:Y:S08]  /*0dc0*/  BRA.U !UP0, `(.L_x_19) ;  /* 0x00000001086c7547 */ /* 0x000ff0000b800000 */
[----:B------:R-:W0:Y:S01]  /*0dd0*/  LDC.64 R4, c[0x0][0x380] ;  /* 0x0000e000ff047b82 */ /* 0x000e220000000a00 */
[----:B------:R-:W-:Y:S02]  /*0de0*/  MOV R7, UR10 ;  /* 0x0000000a00077c02 */ /* 0x000fe40008000f00 */
[----:B------:R-:W-:-:S03]  /*0df0*/  MOV R6, UR4 ;  /* 0x0000000400067c02 */ /* 0x000fc60008000f00 */
[----:B------:R-:W-:Y:S02]  /*0e00*/  IMAD R7, R0, R7, UR4 ;  /* 0x0000000400077e24 */ /* 0x000fe4000f8e0207 */
[----:B------:R-:W1:Y:S01]  /*0e10*/  LDC.64 R8, c[0x0][0x388] ;  /* 0x0000e200ff087b82 */ /* 0x000e620000000a00 */
[----:B------:R-:W-:Y:S02]  /*0e20*/  IMAD R11, R6, UR7, R3 ;  /* 0x00000007060b7c24 */ /* 0x000fe4000f8e0203 */
[----:B------:R-:W-:-:S03]  /*0e30*/  IADD3 R13, PT, PT, R7, 0x1, RZ ;  /* 0x00000001070d7810 */ /* 0x000fc60007ffe0ff */
[----:B------:R-:W-:Y:S01]  /*0e40*/  IADD3 R17, PT, PT, R11, UR7, RZ ;  /* 0x000000070b117c10 */ /* 0x000fe2000fffe0ff */
        /* <DEDUP_REMOVED lines=8> */
[----:B------:R-:W-:Y:S01]  /*0ed0*/  UIADD3 UR4, UPT, UPT, UR4, 0x2, URZ ;  /* 0x0000000204047890 */ /* 0x000fe2000fffe0ff */
        /* <DEDUP_REMOVED lines=9> */
[----:B------:R-:W-:-:S07]  /*0f70*/  FADD R2, R2, R15 ;  /* 0x0000000f02027221 */ /* 0x000fce0000000000 */
.L_x_19:
[----:B------:R-:W-:Y:S05]  /*0f80*/  BRA.U UP1, `(.L_x_15) ;  /* 0x00000001013c7547 */ /* 0x000fea000b800000 */
[----:B------:R-:W0:Y:S01]  /*0f90*/  LDC.64 R4, c[0x0][0x380] ;  /* 0x0000e000ff047b82 */ /* 0x000e220000000a00 */
[----:B------:R-:W-:Y:S02]  /*0fa0*/  MOV R7, UR10 ;  /* 0x0000000a00077c02 */ /* 0x000fe40008000f00 */
[----:B------:R-:W-:-:S03]  /*0fb0*/  MOV R6, UR4 ;  /* 0x0000000400067c02 */ /* 0x000fc60008000f00 */
[----:B------:R-:W-:Y:S02]  /*0fc0*/  IMAD R7, R0, R7, UR4 ;  /* 0x0000000400077e24 */ /* 0x000fe4000f8e0207 */
[----:B------:R-:W1:Y:S01]  /*0fd0*/  LDC.64 R8, c[0x0][0x388] ;  /* 0x0000e200ff087b82 */ /* 0x000e620000000a00 */
[----:B------:R-:W-:Y:S02]  /*0fe0*/  IMAD R11, R6, UR7, R3 ;  /* 0x00000007060b7c24 */ /* 0x000fe4000f8e0203 */
[----:B0-----:R-:W-:-:S06]  /*0ff0*/  IMAD.WIDE.U32 R4, R7, 0x10, R4 ;  /* 0x0000001007047825 */ /* 0x001fcc00078e0004 */
[----:B------:R-:W2:Y:S01]  /*1000*/  LDG.E.128 R4, desc[UR8][R4.64] ;  /* 0x0000000804047981 */ /* 0x000ea2000c1e1d00 */
[----:B-1----:R-:W-:-:S06]  /*1010*/  IMAD.WIDE.U32 R8, R11, 0x10, R8 ;  /* 0x000000100b087825 */ /* 0x002fcc00078e0008 */
[----:B------:R-:W2:Y:S02]  /*1020*/  LDG.E.128 R8, desc[UR8][R8.64] ;  /* 0x0000000808087981 */ /* 0x000ea4000c1e1d00 */
[----:B--2---:R-:W-:-:S04]  /*1030*/  FMUL R13, R5, R9 ;  /* 0x00000009050d7220 */ /* 0x004fc80000400000 */
[----:B------:R-:W-:-:S04]  /*1040*/  FFMA R13, R4, R8, R13 ;  /* 0x00000008040d7223 */ /* 0x000fc8000000000d */
[----:B------:R-:W-:-:S04]  /*1050*/  FFMA R6, R6, R10, R13 ;  /* 0x0000000a06067223 */ /* 0x000fc8000000000d */
[----:B------:R-:W-:-:S04]  /*1060*/  FFMA R7, R7, R11, R6 ;  /* 0x0000000b07077223 */ /* 0x000fc80000000006 */
[----:B------:R-:W-:-:S07]  /*1070*/  FADD R2, R2, R7 ;  /* 0x0000000702027221 */ /* 0x000fce0000000000 */
.L_x_15:
[----:B------:R-:W0:Y:S01]  /*1080*/  LDC.64 R4, c[0x0][0x390] ;  /* 0x0000e400ff047b82 */ /* 0x000e220000000a00 */
[----:B------:R-:W-:-:S04]  /*1090*/  IMAD R3, R0, UR7, R3 ;  /* 0x0000000700037c24 */ /* 0x000fc8000f8e0203 */
[----:B0-----:R-:W-:-:S05]  /*10a0*/  IMAD.WIDE.U32 R4, R3, 0x4, R4 ;  /* 0x0000000403047825 */ /* 0x001fca00078e0004 */
[----:B------:R-:W-:Y:S01]  /*10b0*/  STG.E desc[UR8][R4.64], R2 ;  /* 0x0000000204007986 */ /* 0x000fe2000c101908 */
[----:B------:R-:W-:Y:S05]  /*10c0*/  EXIT ;  /* 0x000000000000794d */ /* 0x000fea0003800000 */
.L_x_20:
        /* <DEDUP_REMOVED lines=11> */
.L_x_55:


//--------------------- .text._Z15_matrixVecLoadVPKfP6float4iii --------------------------
	.section	.text._Z15_matrixVecLoadVPKfP6float4iii,"ax",@progbits
	.align	128
        .global         _Z15_matrixVecLoadVPKfP6float4iii
        .type           _Z15_matrixVecLoadVPKfP6float4iii,@function
        .size           _Z15_matrixVecLoadVPKfP6float4iii,(.L_x_56 - _Z15_matrixVecLoadVPKfP6float4iii)
        .other          _Z15_matrixVecLoadVPKfP6float4iii,@"STO_CUDA_ENTRY STV_DEFAULT"
_Z15_matrixVecLoadVPKfP6float4iii:
.text._Z15_matrixVecLoadVPKfP6float4iii:
[----:B------:R-:W-:Y:S01]  /*0000*/  LDC R1, c[0x0][0x37c] ;  /* 0x0000df00ff017b82 */ /* 0x000fe20000000800 */
[----:B------:R-:W0:Y:S01]  /*0010*/  LDCU.64 UR6, c[0x0][0x390] ;  /* 0x00007200ff0677ac */ /* 0x000e220008000a00 */
[----:B------:R-:W1:Y:S01]  /*0020*/  S2R R4, SR_CTAID.X ;  /* 0x0000000000047919 */ /* 0x000e620000002500 */
[----:B------:R-:W1:Y:S01]  /*0030*/  LDCU UR4, c[0x0][0x360] ;  /* 0x00006c00ff0477ac */ /* 0x000e620008000800 */
[----:B------:R-:W1:Y:S01]  /*0040*/  S2R R5, SR_TID.X ;  /* 0x0000000000057919 */ /* 0x000e620000002100 */
[----:B0-----:R-:W0:Y:S08]  /*0050*/  I2F.U32.RP R0, UR7 ;  /* 0x0000000700007d06 */ /* 0x001e300008209000 */
[----:B0-----:R-:W0:Y:S02]  /*0060*/  MUFU.RCP R0, R0 ;  /* 0x0000000000007308 */ /* 0x001e240000001000 */
[----:B0-----:R-:W-:Y:S01]  /*0070*/  IADD3 R2, PT, PT, R0, 0xffffffe, RZ ;  /* 0x0ffffffe00027810 */ /* 0x001fe20007ffe0ff */
[----:B-1----:R-:W-:Y:S01]  /*0080*/  IMAD R0, R4, UR4, R5 ;  /* 0x0000000404007c24 */ /* 0x002fe2000f8e0205 */
[----:B------:R-:W-:-:S04]  /*0090*/  LOP3.LUT R4, RZ, UR7, RZ, 0x33, !PT ;  /* 0x00000007ff047c12 */ /* 0x000fc8000f8e33ff */
[----:B------:R0:W1:Y:S02]  /*00a0*/  F2I.FTZ.U32.TRUNC.NTZ R3, R2 ;  /* 0x0000000200037305 */ /* 0x000064000021f000 */
[----:B0-----:R-:W-:Y:S01]  /*00b0*/  IMAD.MOV.U32 R2, RZ, RZ, RZ ;  /* 0x000000ffff027224 */ /* 0x001fe200078e00ff */
[----:B-1----:R-:W-:-:S05]  /*00c0*/  IADD3 R7, PT, PT, RZ, -R3, RZ ;  /* 0x80000003ff077210 */ /* 0x002fca0007ffe0ff */
[----:B------:R-:W-:-:S04]  /*00d0*/  IMAD R7, R7, UR7, RZ ;  /* 0x0000000707077c24 */ /* 0x000fc8000f8e02ff */
[----:B------:R-:W-:-:S06]  /*00e0*/  IMAD.HI.U32 R3, R3, R7, R2 ;  /* 0x0000000703037227 */ /* 0x000fcc00078e0002 */
[----:B------:R-:W-:-:S05]  /*00f0*/  IMAD.HI.U32 R3, R3, R0, RZ ;  /* 0x0000000003037227 */ /* 0x000fca00078e00ff */
[----:B------:R-:W-:-:S05]  /*0100*/  IADD3 R5, PT, PT, -R3, RZ, RZ ;  /* 0x000000ff03057210 */ /* 0x000fca0007ffe1ff */
[----:B------:R-:W-:-:S05]  /*0110*/  IMAD R0, R5, UR7, R0 ;  /* 0x0000000705007c24 */ /* 0x000fca000f8e0200 */
[----:B------:R-:W-:-:S13]  /*0120*/  ISETP.GE.U32.AND P1, PT, R0, UR7, PT ;  /* 0x0000000700007c0c */ /* 0x000fda000bf26070 */
[----:B------:R-:W-:Y:S01]  /*0130*/  @P1 IADD3 R0, PT, PT, R0, -UR7, RZ ;  /* 0x8000000700001c10 */ /* 0x000fe2000fffe0ff */
[----:B------:R-:W-:Y:S01]  /*0140*/  @P1 VIADD R3, R3, 0x1 ;  /* 0x0000000103031836 */ /* 0x000fe20000000000 */
[----:B------:R-:W-:Y:S02]  /*0150*/  ISETP.NE.U32.AND P1, PT, RZ, UR7, PT ;  /* 0x00000007ff007c0c */ /* 0x000fe4000bf25070 */
[----:B------:R-:W-:-:S13]  /*0160*/  ISETP.GE.U32.AND P0, PT, R0, UR7, PT ;  /* 0x0000000700007c0c */ /* 0x000fda000bf06070 */
[----:B------:R-:W-:-:S04]  /*0170*/  @P0 IADD3 R3, PT, PT, R3, 0x1, RZ ;  /* 0x0000000103030810 */ /* 0x000fc80007ffe0ff */
[----:B------:R-:W-:-:S04]  /*0180*/  SEL R5, R4, R3, !P1 ;  /* 0x0000000304057207 */ /* 0x000fc80004800000 */
[----:B------:R-:W-:-:S13]  /*0190*/  ISETP.GE.U32.AND P2, PT, R5, UR6, PT ;  /* 0x0000000605007c0c */ /* 0x000fda000bf46070 */
[----:B------:R-:W-:Y:S05]  /*01a0*/  @P2 EXIT ;  /* 0x000000000000294d */ /* 0x000fea0003800000 */
[----:B------:R-:W0:Y:S01]  /*01b0*/  LDC.64 R2, c[0x0][0x388] ;  /* 0x0000e200ff027b82 */ /* 0x000e220000000a00 */
[----:B------:R-:W1:Y:S01]  /*01c0*/  LDCU.64 UR4, c[0x0][0x358] ;  /* 0x00006b00ff0477ac */ /* 0x000e620008000a00 */
[----:B------:R-:W-:Y:S01]  /*01d0*/  IADD3 R7, PT, PT, R0, -UR7, RZ ;  /* 0x8000000700077c10 */ /* 0x000fe2000fffe0ff */
[----:B------:R-:W-:Y:S01]  /*01e0*/  IMAD.SHL.U32 R9, R5, 0x4, RZ ;  /* 0x0000000405097824 */ /* 0x000fe200078e00ff */
[----:B------:R-:W2:Y:S02]  /*01f0*/  LDCU UR6, c[0x0][0x398] ;  /* 0x00007300ff0677ac */ /* 0x000ea40008000800 */
[----:B------:R-:W-:Y:S02]  /*0200*/  @P1 SEL R4, R7, R0, P0 ;  /* 0x0000000007041207 */ /* 0x000fe40000000000 */
[----:B------:R-:W-:-:S03]  /*0210*/  IADD3 R0, PT, PT, R9, 0x3, RZ ;  /* 0x0000000309007810 */ /* 0x000fc60007ffe0ff */
[--C-:B------:R-:W-:Y:S02]  /*0220*/  IMAD R5, R5, UR7, R4.reuse ;  /* 0x0000000705057c24 */ /* 0x100fe4000f8e0204 */
[----:B------:R-:W-:Y:S01]  /*0230*/  IMAD R13, R9, UR7, R4 ;  /* 0x00000007090d7c24 */ /* 0x000fe2000f8e0204 */
[----:B--2---:R-:W-:Y:S01]  /*0240*/  ISETP.GE.U32.AND P0, PT, R0, UR6, PT ;  /* 0x0000000600007c0c */ /* 0x004fe2000bf06070 */
[----:B0-----:R-:W-:-:S05]  /*0250*/  IMAD.WIDE.U32 R2, R5, 0x10, R2 ;  /* 0x0000001005027825 */ /* 0x001fca00078e0002 */
[----:B-1----:R0:W-:Y:S07]  /*0260*/  STG.E.128 desc[UR4][R2.64], RZ ;  /* 0x000000ff02007986 */ /* 0x0021ee000c101d04 */
[----:B------:R-:W-:Y:S05]  /*0270*/  @P0 BRA `(.L_x_21) ;  /* 0x0000000000440947 */ /* 0x000fea0003800000 */
[----:B------:R-:W1:Y:S02]  /*0280*/  LDC.64 R10, c[0x0][0x380] ;  /* 0x0000e000ff0a7b82 */ /* 0x000e640000000a00 */
[----:B-1----:R-:W-:-:S06]  /*0290*/  IMAD.WIDE.U32 R4, R13, 0x4, R10 ;  /* 0x000000040d047825 */ /* 0x002fcc00078e000a */
[----:B------:R-:W2:Y:S01]  /*02a0*/  LDG.E R5, desc[UR4][R4.64] ;  /* 0x0000000404057981 */ /* 0x000ea2000c1e1900 */
[----:B------:R-:W-:-:S05]  /*02b0*/  IADD3 R13, PT, PT, R13, UR7, RZ ;  /* 0x000000070d0d7c10 */ /* 0x000fca000fffe0ff */
[C---:B------:R-:W-:Y:S01]  /*02c0*/  IMAD.WIDE.U32 R6, R13.reuse, 0x4, R10 ;  /* 0x000000040d067825 */ /* 0x040fe200078e000a */
[----:B--2---:R-:W-:Y:S05]  /*02d0*/  STG.E desc[UR4][R2.64], R5 ;  /* 0x0000000502007986 */ /* 0x004fea000c101904 */
[----:B------:R-:W2:Y:S01]  /*02e0*/  LDG.E R7, desc[UR4][R6.64] ;  /* 0x0000000406077981 */ /* 0x000ea2000c1e1900 */
[----:B------:R-:W-:-:S04]  /*02f0*/  VIADD R13, R13, UR7 ;  /* 0x000000070d0d7c36 */ /* 0x000fc80008000000 */
[C-C-:B------:R-:W-:Y:S01]  /*0300*/  IMAD.WIDE.U32 R8, R13.reuse, 0x4, R10.reuse ;  /* 0x000000040d087825 */ /* 0x140fe200078e000a */
[----:B------:R-:W-:Y:S01]  /*0310*/  IADD3 R13, PT, PT, R13, UR7, RZ ;  /* 0x000000070d0d7c10 */ /* 0x000fe2000fffe0ff */
[----:B--2---:R-:W-:Y:S04]  /*0320*/  STG.E desc[UR4][R2.64+0x4], R7 ;  /* 0x0000040702007986 */ /* 0x004fe8000c101904 */
[----:B------:R-:W2:Y:S01]  /*0330*/  LDG.E R9, desc[UR4][R8.64] ;  /* 0x0000000408097981 */ /* 0x000ea2000c1e1900 */
[----:B------:R-:W-:-:S03]  /*0340*/  IMAD.WIDE.U32 R10, R13, 0x4, R10 ;  /* 0x000000040d0a7825 */ /* 0x000fc600078e000a */
[----:B--2---:R-:W-:Y:S04]  /*0350*/  STG.E desc[UR4][R2.64+0x8], R9 ;  /* 0x0000080902007986 */ /* 0x004fe8000c101904 */
[----:B------:R-:W2:Y:S04]  /*0360*/  LDG.E R11, desc[UR4][R10.64] ;  /* 0x000000040a0b7981 */ /* 0x000ea8000c1e1900 */
[----:B--2---:R-:W-:Y:S01]  /*0370*/  STG.E desc[UR4][R2.64+0xc], R11 ;  /* 0x00000c0b02007986 */ /* 0x004fe2000c101904 */
[----:B------:R-:W-:Y:S05]  /*0380*/  EXIT ;  /* 0x000000000000794d */ /* 0x000fea0003800000 */
.L_x_21:
[----:B------:R-:W-:-:S04]  /*0390*/  IADD3 R0, PT, PT, R9, 0x2, RZ ;  /* 0x0000000209007810 */ /* 0x000fc80007ffe0ff */
[----:B------:R-:W-:-:S13]  /*03a0*/  ISETP.GE.U32.AND P0, PT, R0, UR6, PT ;  /* 0x0000000600007c0c */ /* 0x000fda000bf06070 */
[----:B------:R-:W-:Y:S05]  /*03b0*/  @P0 BRA `(.L_x_22) ;  /* 0x0000000000340947 */ /* 0x000fea0003800000 */
[----:B------:R-:W1:Y:S02]  /*03c0*/  LDC.64 R4, c[0x0][0x380] ;  /* 0x0000e000ff047b82 */ /* 0x000e640000000a00 */
[----:B-1----:R-:W-:-:S06]  /*03d0*/  IMAD.WIDE.U32 R6, R13, 0x4, R4 ;  /* 0x000000040d067825 */ /* 0x002fcc00078e0004 */
        /* <DEDUP_REMOVED lines=11> */
.L_x_22:
[----:B------:R-:W-:-:S04]  /*0490*/  IADD3 R9, PT, PT, R9, 0x1, RZ ;  /* 0x0000000109097810 */ /* 0x000fc80007ffe0ff */
[----:B------:R-:W-:-:S13]  /*04a0*/  ISETP.GE.U32.AND P0, PT, R9, UR6, PT ;  /* 0x0000000609007c0c */ /* 0x000fda000bf06070 */
[----:B------:R-:W-:Y:S05]  /*04b0*/  @P0 BRA `(.L_x_23) ;  /* 0x0000000000240947 */ /* 0x000fea0003800000 */
[----:B------:R-:W1:Y:S02]  /*04c0*/  LDC.64 R4, c[0x0][0x380] ;  /* 0x0000e000ff047b82 */ /* 0x000e640000000a00 */
[----:B-1----:R-:W-:-:S06]  /*04d0*/  IMAD.WIDE.U32 R6, R13, 0x4, R4 ;  /* 0x000000040d067825 */ /* 0x002fcc00078e0004 */
[----:B------:R-:W2:Y:S01]  /*04e0*/  LDG.E R7, desc[UR4][R6.64] ;  /* 0x0000000406077981 */ /* 0x000ea2000c1e1900 */
[----:B------:R-:W-:-:S05]  /*04f0*/  IADD3 R13, PT, PT, R13, UR7, RZ ;  /* 0x000000070d0d7c10 */ /* 0x000fca000fffe0ff */
[----:B------:R-:W-:Y:S01]  /*0500*/  IMAD.WIDE.U32 R4, R13, 0x4, R4 ;  /* 0x000000040d047825 */ /* 0x000fe200078e0004 */
[----:B--2---:R-:W-:Y:S05]  /*0510*/  STG.E desc[UR4][R2.64], R7 ;  /* 0x0000000702007986 */ /* 0x004fea000c101904 */
[----:B------:R-:W2:Y:S04]  /*0520*/  LDG.E R5, desc[UR4][R4.64] ;  /* 0x0000000404057981 */ /* 0x000ea8000c1e1900 */
[----:B--2---:R-:W-:Y:S01]  /*0530*/  STG.E desc[UR4][R2.64+0x4], R5 ;  /* 0x0000040502007986 */ /* 0x004fe2000c101904 */
[----:B------:R-:W-:Y:S05]  /*0540*/  EXIT ;  /* 0x000000000000794d */ /* 0x000fea0003800000 */
.L_x_23:
[----:B------:R-:W1:Y:S02]  /*0550*/  LDC.64 R4, c[0x0][0x380] ;  /* 0x0000e000ff047b82 */ /* 0x000e640000000a00 */
[----:B-1----:R-:W-:-:S06]  /*0560*/  IMAD.WIDE.U32 R4, R13, 0x4, R4 ;  /* 0x000000040d047825 */ /* 0x002fcc00078e0004 */
[----:B------:R-:W2:Y:S04]  /*0570*/  LDG.E R5, desc[UR4][R4.64] ;  /* 0x0000000404057981 */ /* 0x000ea8000c1e1900 */
[----:B--2---:R-:W-:Y:S01]  /*0580*/  STG.E desc[UR4][R2.64], R5 ;  /* 0x0000000502007986 */ /* 0x004fe2000c101904 */
[----:B------:R-:W-:Y:S05]  /*0590*/  EXIT ;  /* 0x000000000000794d */ /* 0x000fea0003800000 */
.L_x_24:
        /* <DEDUP_REMOVED lines=14> */
.L_x_56:


//--------------------- .text._Z15_matrixVecLoadHPKfP6float4iii --------------------------
	.section	.text._Z15_matrixVecLoadHPKfP6float4iii,"ax",@progbits
	.align	128
        .global         _Z15_matrixVecLoadHPKfP6float4iii
        .type           _Z15_matrixVecLoadHPKfP6float4iii,@function
        .size           _Z15_matrixVecLoadHPKfP6float4iii,(.L_x_57 - _Z15_matrixVecLoadHPKfP6float4iii)
        .other          _Z15_matrixVecLoadHPKfP6float4iii,@"STO_CUDA_ENTRY STV_DEFAULT"
_Z15_matrixVecLoadHPKfP6float4iii:
.text._Z15_matrixVecLoadHPKfP6float4iii:
        /* <DEDUP_REMOVED lines=11> */
[----:B0-----:R-:W-:Y:S01]  /*00b0*/  HFMA2 R2, -RZ, RZ, 0, 0 ;  /* 0x00000000ff027431 */ /* 0x001fe200000001ff */
[----:B-1----:R-:W-:-:S05]  /*00c0*/  IADD3 R7, PT, PT, RZ, -R3, RZ ;  /* 0x80000003ff077210 */ /* 0x002fca0007ffe0ff */
[----:B------:R-:W-:-:S04]  /*00d0*/  IMAD R7, R7, UR7, RZ ;  /* 0x0000000707077c24 */ /* 0x000fc8000f8e02ff */
[----:B------:R-:W-:-:S06]  /*00e0*/  IMAD.HI.U32 R3, R3, R7, R2 ;  /* 0x0000000703037227 */ /* 0x000fcc00078e0002 */
[----:B------:R-:W-:-:S04]  /*00f0*/  IMAD.HI.U32 R3, R3, R0, RZ ;  /* 0x0000000003037227 */ /* 0x000fc800078e00ff */
[----:B------:R-:W-:-:S04]  /*0100*/  IMAD.MOV R5, RZ, RZ, -R3 ;  /* 0x000000ffff057224 */ /* 0x000fc800078e0a03 */
[----:B------:R-:W-:-:S05]  /*0110*/  IMAD R0, R5, UR7, R0 ;  /* 0x0000000705007c24 */ /* 0x000fca000f8e0200 */
[----:B------:R-:W-:-:S13]  /*0120*/  ISETP.GE.U32.AND P1, PT, R0, UR7, PT ;  /* 0x0000000700007c0c */ /* 0x000fda000bf26070 */
[----:B------:R-:W-:Y:S02]  /*0130*/  @P1 IADD3 R0, PT, PT, R0, -UR7, RZ ;  /* 0x8000000700001c10 */ /* 0x000fe4000fffe0ff */
[----:B------:R-:W-:Y:S02]  /*0140*/  @P1 IADD3 R3, PT, PT, R3, 0x1, RZ ;  /* 0x0000000103031810 */ /* 0x000fe40007ffe0ff */
[----:B------:R-:W-:Y:S02]  /*0150*/  ISETP.GE.U32.AND P0, PT, R0, UR7, PT ;  /* 0x0000000700007c0c */ /* 0x000fe4000bf06070 */
[----:B------:R-:W-:-:S11]  /*0160*/  ISETP.NE.U32.AND P1, PT, RZ, UR7, PT ;  /* 0x00000007ff007c0c */ /* 0x000fd6000bf25070 */
[----:B------:R-:W-:-:S05]  /*0170*/  @P0 VIADD R3, R3, 0x1 ;  /* 0x0000000103030836 */ /* 0x000fca0000000000 */
[----:B------:R-:W-:-:S04]  /*0180*/  SEL R9, R4, R3, !P1 ;  /* 0x0000000304097207 */ /* 0x000fc80004800000 */
[----:B------:R-:W-:-:S13]  /*0190*/  ISETP.GE.U32.AND P2, PT, R9, UR6, PT ;  /* 0x0000000609007c0c */ /* 0x000fda000bf46070 */
[----:B------:R-:W-:Y:S05]  /*01a0*/  @P2 EXIT ;  /* 0x000000000000294d */ /* 0x000fea0003800000 */
[----:B------:R-:W0:Y:S01]  /*01b0*/  LDC.64 R2, c[0x0][0x388] ;  /* 0x0000e200ff027b82 */ /* 0x000e220000000a00 */
[----:B------:R-:W-:Y:S01]  /*01c0*/  IADD3 R5, PT, PT, R0, -UR7, RZ ;  /* 0x8000000700057c10 */ /* 0x000fe2000fffe0ff */
[----:B------:R-:W1:Y:S03]  /*01d0*/  LDCU.64 UR4, c[0x0][0x358] ;  /* 0x00006b00ff0477ac */ /* 0x000e660008000a00 */
[----:B------:R-:W-:Y:S01]  /*01e0*/  @P1 SEL R4, R5, R0, P0 ;  /* 0x0000000005041207 */ /* 0x000fe20000000000 */
[----:B------:R-:W2:Y:S03]  /*01f0*/  LDCU UR6, c[0x0][0x398] ;  /* 0x00007300ff0677ac */ /* 0x000ea60008000800 */
[----:B------:R-:W-:Y:S01]  /*0200*/  SHF.L.U32 R6, R4, 0x2, RZ ;  /* 0x0000000204067819 */ /* 0x000fe200000006ff */
[----:B------:R-:W-:-:S04]  /*0210*/  IMAD R5, R9, UR7, R4 ;  /* 0x0000000709057c24 */ /* 0x000fc8000f8e0204 */
[----:B------:R-:W-:Y:S02]  /*0220*/  VIADD R0, R6, 0x3 ;  /* 0x0000000306007836 */ /* 0x000fe40000000000 */
[----:B0-----:R-:W-:-:S03]  /*0230*/  IMAD.WIDE.U32 R2, R5, 0x10, R2 ;  /* 0x0000001005027825 */ /* 0x001fc600078e0002 */
[----:B--2---:R-:W-:Y:S01]  /*0240*/  ISETP.GE.U32.AND P0, PT, R0, UR6, PT ;  /* 0x0000000600007c0c */ /* 0x004fe2000bf06070 */
[----:B------:R-:W-:Y:S01]  /*0250*/  IMAD R0, R9, UR6, R6 ;  /* 0x0000000609007c24 */ /* 0x000fe2000f8e0206 */
[----:B-1----:R0:W-:Y:S11]  /*0260*/  STG.E.128 desc[UR4][R2.64], RZ ;  /* 0x000000ff02007986 */ /* 0x0021f6000c101d04 */
[----:B------:R-:W-:Y:S05]  /*0270*/  @P0 BRA `(.L_x_25) ;  /* 0x0000000000440947 */ /* 0x000fea0003800000 */
[----:B------:R-:W1:Y:S02]  /*0280*/  LDC.64 R10, c[0x0][0x380] ;  /* 0x0000e000ff0a7b82 */ /* 0x000e640000000a00 */
[----:B-1----:R-:W-:-:S06]  /*0290*/  IMAD.WIDE.U32 R4, R0, 0x4, R10 ;  /* 0x0000000400047825 */ /* 0x002fcc00078e000a */
[----:B------:R-:W2:Y:S01]  /*02a0*/  LDG.E R5, desc[UR4][R4.64] ;  /* 0x0000000404057981 */ /* 0x000ea2000c1e1900 */
[----:B------:R-:W-:-:S05]  /*02b0*/  IADD3 R7, PT, PT, R0, 0x1, RZ ;  /* 0x0000000100077810 */ /* 0x000fca0007ffe0ff */
[--C-:B------:R-:W-:Y:S01]  /*02c0*/  IMAD.WIDE.U32 R6, R7, 0x4, R10.reuse ;  /* 0x0000000407067825 */ /* 0x100fe200078e000a */
[C---:B------:R-:W-:Y:S01]  /*02d0*/  IADD3 R9, PT, PT, R0.reuse, 0x2, RZ ;  /* 0x0000000200097810 */ /* 0x040fe20007ffe0ff */
[----:B--2---:R-:W-:Y:S04]  /*02e0*/  STG.E desc[UR4][R2.64], R5 ;  /* 0x0000000502007986 */ /* 0x004fe8000c101904 */
[----:B------:R-:W2:Y:S01]  /*02f0*/  LDG.E R7, desc[UR4][R6.64] ;  /* 0x0000000406077981 */ /* 0x000ea2000c1e1900 */
[--C-:B------:R-:W-:Y:S01]  /*0300*/  IMAD.WIDE.U32 R8, R9, 0x4, R10.reuse ;  /* 0x0000000409087825 */ /* 0x100fe200078e000a */
[----:B------:R-:W-:Y:S02]  /*0310*/  IADD3 R13, PT, PT, R0, 0x3, RZ ;  /* 0x00000003000d7810 */ /* 0x000fe40007ffe0ff */
[----:B--2---:R-:W-:Y:S04]  /*0320*/  STG.E desc[UR4][R2.64+0x4], R7 ;  /* 0x0000040702007986 */ /* 0x004fe8000c101904 */
[----:B------:R-:W2:Y:S01]  /*0330*/  LDG.E R9, desc[UR4][R8.64] ;  /* 0x0000000408097981 */ /* 0x000ea2000c1e1900 */
[----:B------:R-:W-:-:S03]  /*0340*/  IMAD.WIDE.U32 R10, R13, 0x4, R10 ;  /* 0x000000040d0a7825 */ /* 0x000fc600078e000a */
[----:B--2---:R-:W-:Y:S04]  /*0350*/  STG.E desc[UR4][R2.64+0x8], R9 ;  /* 0x0000080902007986 */ /* 0x004fe8000c101904 */
[----:B------:R-:W2:Y:S04]  /*0360*/  LDG.E R11, desc[UR4][R10.64] ;  /* 0x000000040a0b7981 */ /* 0x000ea8000c1e1900 */
[----:B--2---:R-:W-:Y:S01]  /*0370*/  STG.E desc[UR4][R2.64+0xc], R11 ;  /* 0x00000c0b02007986 */ /* 0x004fe2000c101904 */
[----:B------:R-:W-:Y:S05]  /*0380*/  EXIT ;  /* 0x000000000000794d */ /* 0x000fea0003800000 */
.L_x_25:
[----:B------:R-:W-:-:S05]  /*0390*/  VIADD R4, R6, 0x2 ;  /* 0x0000000206047836 */ /* 0x000fca0000000000 */
[----:B------:R-:W-:-:S13]  /*03a0*/  ISETP.GE.U32.AND P0, PT, R4, UR6, PT ;  /* 0x0000000604007c0c */ /* 0x000fda000bf06070 */
[----:B------:R-:W-:Y:S05]  /*03b0*/  @P0 BRA `(.L_x_26) ;  /* 0x0000000000340947 */ /* 0x000fea0003800000 */
[----:B------:R-:W1:Y:S02]  /*03c0*/  LDC.64 R4, c[0x0][0x380] ;  /* 0x0000e000ff047b82 */ /* 0x000e640000000a00 */
[----:B-1----:R-:W-:-:S06]  /*03d0*/  IMAD.WIDE.U32 R6, R0, 0x4, R4 ;  /* 0x0000000400067825 */ /* 0x002fcc00078e0004 */
[----:B------:R-:W2:Y:S01]  /*03e0*/  LDG.E R7, desc[UR4][R6.64] ;  /* 0x0000000406077981 */ /* 0x000ea2000c1e1900 */
[----:B------:R-:W-:-:S05]  /*03f0*/  IADD3 R9, PT, PT, R0, 0x1, RZ ;  /* 0x0000000100097810 */ /* 0x000fca0007ffe0ff */
[--C-:B------:R-:W-:Y:S01]  /*0400*/  IMAD.WIDE.U32 R8, R9, 0x4, R4.reuse ;  /* 0x0000000409087825 */ /* 0x100fe200078e0004 */
[----:B------:R-:W-:Y:S01]  /*0410*/  IADD3 R11, PT, PT, R0, 0x2, RZ ;  /* 0x00000002000b7810 */ /* 0x000fe20007ffe0ff */
[----:B--2---:R-:W-:Y:S04]  /*0420*/  STG.E desc[UR4][R2.64], R7 ;  /* 0x0000000702007986 */ /* 0x004fe8000c101904 */
[----:B------:R-:W2:Y:S01]  /*0430*/  LDG.E R9, desc[UR4][R8.64] ;  /* 0x0000000408097981 */ /* 0x000ea2000c1e1900 */
[----:B------:R-:W-:-:S03]  /*0440*/  IMAD.WIDE.U32 R4, R11, 0x4, R4 ;  /* 0x000000040b047825 */ /* 0x000fc600078e0004 */
[----:B--2---:R-:W-:Y:S04]  /*0450*/  STG.E desc[UR4][R2.64+0x4], R9 ;  /* 0x0000040902007986 */ /* 0x004fe8000c101904 */
[----:B------:R-:W2:Y:S04]  /*0460*/  LDG.E R5, desc[UR4][R4.64] ;  /* 0x0000000404057981 */ /* 0x000ea8000c1e1900 */
[----:B--2---:R-:W-:Y:S01]  /*0470*/  STG.E desc[UR4][R2.64+0x8], R5 ;  /* 0x0000080502007986 */ /* 0x004fe2000c101904 */
[----:B------:R-:W-:Y:S05]  /*0480*/  EXIT ;  /* 0x000000000000794d */ /* 0x000fea0003800000 */
.L_x_26:
[----:B------:R-:W-:-:S04]  /*0490*/  IADD3 R8, PT, PT, R6, 0x1, RZ ;  /* 0x0000000106087810 */ /* 0x000fc80007ffe0ff */
[----:B------:R-:W-:-:S13]  /*04a0*/  ISETP.GE.U32.AND P0, PT, R8, UR6, PT ;  /* 0x0000000608007c0c */ /* 0x000fda000bf06070 */
[----:B------:R-:W-:Y:S05]  /*04b0*/  @P0 BRA `(.L_x_27) ;  /* 0x0000000000240947 */ /* 0x000fea0003800000 */
[----:B------:R-:W1:Y:S02]  /*04c0*/  LDC.64 R4, c[0x0][0x380] ;  /* 0x0000e000ff047b82 */ /* 0x000e640000000a00 */
[----:B-1----:R-:W-:-:S06]  /*04d0*/  IMAD.WIDE.U32 R6, R0, 0x4, R4 ;  /* 0x0000000400067825 */ /* 0x002fcc00078e0004 */
[----:B------:R-:W2:Y:S01]  /*04e0*/  LDG.E R7, desc[UR4][R6.64] ;  /* 0x0000000406077981 */ /* 0x000ea2000c1e1900 */
[----:B------:R-:W-:-:S04]  /*04f0*/  IMAD R9, R9, UR6, R8 ;  /* 0x0000000609097c24 */ /* 0x000fc8000f8e0208 */
[----:B------:R-:W-:Y:S01]  /*0500*/  IMAD.WIDE.U32 R4, R9, 0x4, R4 ;  /* 0x0000000409047825 */ /* 0x000fe200078e0004 */
[----:B--2---:R-:W-:Y:S05]  /*0510*/  STG.E desc[UR4][R2.64], R7 ;  /* 0x0000000702007986 */ /* 0x004fea000c101904 */
[----:B------:R-:W2:Y:S04]  /*0520*/  LDG.E R5, desc[UR4][R4.64] ;  /* 0x0000000404057981 */ /* 0x000ea8000c1e1900 */
[----:B--2---:R-:W-:Y:S01]  /*0530*/  STG.E desc[UR4][R2.64+0x4], R5 ;  /* 0x0000040502007986 */ /* 0x004fe2000c101904 */
[----:B------:R-:W-:Y:S05]  /*0540*/  EXIT ;  /* 0x000000000000794d */ /* 0x000fea0003800000 */
.L_x_27:
[----:B------:R-:W1:Y:S02]  /*0550*/  LDC.64 R4, c[0x0][0x380] ;  /* 0x0000e000ff047b82 */ /* 0x000e640000000a00 */
[----:B-1----:R-:W-:-:S06]  /*0560*/  IMAD.WIDE.U32 R4, R0, 0x4, R4 ;  /* 0x0000000400047825 */ /* 0x002fcc00078e0004 */
[----:B------:R-:W2:Y:S04]  /*0570*/  LDG.E R5, desc[UR4][R4.64] ;  /* 0x0000000404057981 */ /* 0x000ea8000c1e1900 */
[----:B--2---:R-:W-:Y:S01]  /*0580*/  STG.E desc[UR4][R2.64], R5 ;  /* 0x0000000502007986 */ /* 0x004fe2000c101904 */
[----:B------:R-:W-:Y:S05]  /*0590*/  EXIT ;  /* 0x000000000000794d */ /* 0x000fea0003800000 */
.L_x_28:
        /* <DEDUP_REMOVED lines=14> */
.L_x_57:


//--------------------- .text._Z10_matrixMulPKfS0_Pfiiii --------------------------
	.section	.text._Z10_matrixMulPKfS0_Pfiiii,"ax",@progbits
	.align	128
        .global         _Z10_matrixMulPKfS0_Pfiiii
        .type           _Z10_matrixMulPKfS0_Pfiiii,@function
        .size           _Z10_matrixMulPKfS0_Pfiiii,(.L_x_58 - _Z10_matrixMulPKfS0_Pfiiii)
        .other          _Z10_matrixMulPKfS0_Pfiiii,@"STO_CUDA_ENTRY STV_DEFAULT"
_Z10_matrixMulPKfS0_Pfiiii:
.text._Z10_matrixMulPKfS0_Pfiiii:
[----:B------:R-:W-:Y:S08]  /*0000*/  LDC R1, c[0x0][0x37c] ;  /* 0x0000df00ff017b82 */ /* 0x000ff00000000800 */
[----:B------:R-:W0:Y:S02]  /*0010*/  LDC R0, c[0x0][0x3a4] ;  /* 0x0000e900ff007b82 */ /* 0x000e240000000800 */
[----:B0-----:R-:W-:-:S13]  /*0020*/  ISETP.GT.AND P0, PT, R0, 0x3, PT ;  /* 0x000000030000780c */ /* 0x001fda0003f04270 */
[----:B------:R-:W-:Y:S05]  /*0030*/  @P0 BRA `(.L_x_29) ;  /* 0x0000000000840947 */ /* 0x000fea0003800000 */
[----:B------:R-:W-:-:S04]  /*0040*/  IADD3 R0, PT, PT, R0, -0x1, RZ ;  /* 0xffffffff00007810 */ /* 0x000fc80007ffe0ff */
[----:B------:R-:W-:-:S04]  /*0050*/  VIMNMX.U32 R0, PT, PT, R0, 0x3, PT ;  /* 0x0000000300007848 */ /* 0x000fc80003fe0000 */
[----:B------:R-:W-:-:S04]  /*0060*/  SHF.L.U32 R0, R0, 0x2, RZ ;  /* 0x0000000200007819 */ /* 0x000fc800000006ff */
[----:B------:R-:W0:Y:S02]  /*0070*/  LDC R2, c[0x2][R0] ;  /* 0x0080000000027b82 */ /* 0x000e240000000800 */
[----:B0-----:R-:W-:-:S04]  /*0080*/  SHF.R.S32.HI R3, RZ, 0x1f, R2 ;  /* 0x0000001fff037819 */ /* 0x001fc80000011402 */
.L_x_37:
[----:B------:R-:W-:Y:S05]  /*0090*/  BRX R2 -0xa0                                      (*"BRANCH_TARGETS .L_x_38,.L_x_39,.L_x_40,.L_x_30"*) ;  /* 0xfffffffc02d87949 */ /* 0x000fea000383ffff */
.L_x_40:
[----:B------:R-:W0:Y:S01]  /*00a0*/  S2R R0, SR_CTAID.Z ;  /* 0x0000000000007919 */ /* 0x000e220000002700 */
[----:B------:R-:W0:Y:S01]  /*00b0*/  LDCU UR4, c[0x0][0x368] ;  /* 0x00006d00ff0477ac */ /* 0x000e220008000800 */
[----:B------:R-:W0:Y:S01]  /*00c0*/  S2R R3, SR_TID.Z ;  /* 0x0000000000037919 */ /* 0x000e220000002300 */
[----:B------:R-:W1:Y:S01]  /*00d0*/  LDCU UR5, c[0x0][0x360] ;  /* 0x00006c00ff0577ac */ /* 0x000e620008000800 */
[----:B------:R-:W1:Y:S01]  /*00e0*/  S2R R2, SR_CTAID.X ;  /* 0x0000000000027919 */ /* 0x000e620000002500 */
[----:B------:R-:W1:Y:S01]  /*00f0*/  S2R R5, SR_TID.X ;  /* 0x0000000000057919 */ /* 0x000e620000002100 */
[----:B0-----:R-:W-:Y:S02]  /*0100*/  IMAD R0, R0, UR4, R3 ;  /* 0x0000000400007c24 */ /* 0x001fe4000f8e0203 */
[----:B-1----:R-:W-:Y:S01]  /*0110*/  IMAD R3, R2, UR5, R5 ;  /* 0x0000000502037c24 */ /* 0x002fe2000f8e0205 */
[----:B------:R-:W-:Y:S06]  /*0120*/  BRA `(.L_x_30) ;  /* 0x0000000400687947 */ /* 0x000fec0003800000 */
.L_x_38:
[----:B------:R-:W0:Y:S01]  /*0130*/  S2R R0, SR_CTAID.X ;  /* 0x0000000000007919 */ /* 0x000e220000002500 */
[----:B------:R-:W0:Y:S01]  /*0140*/  LDCU UR4, c[0x0][0x360] ;  /* 0x00006c00ff0477ac */ /* 0x000e220008000800 */
[----:B------:R-:W0:Y:S01]  /*0150*/  S2R R5, SR_TID.X ;  /* 0x0000000000057919 */ /* 0x000e220000002100 */
[----:B------:R-:W1:Y:S01]  /*0160*/  LDCU UR5, c[0x0][0x364] ;  /* 0x00006c80ff0577ac */ /* 0x000e620008000800 */
[----:B------:R-:W1:Y:S01]  /*0170*/  S2R R3, SR_CTAID.Y ;  /* 0x0000000000037919 */ /* 0x000e620000002600 */
[----:B------:R-:W1:Y:S01]  /*0180*/  S2R R2, SR_TID.Y ;  /* 0x0000000000027919 */ /* 0x000e620000002200 */
[----:B0-----:R-:W-:Y:S02]  /*0190*/  IMAD R0, R0, UR4, R5 ;  /* 0x0000000400007c24 */ /* 0x001fe4000f8e0205 */
[----:B-1----:R-:W-:Y:S01]  /*01a0*/  IMAD R3, R3, UR5, R2 ;  /* 0x0000000503037c24 */ /* 0x002fe2000f8e0202 */
[----:B------:R-:W-:Y:S06]  /*01b0*/  BRA `(.L_x_30) ;  /* 0x0000000400447947 */ /* 0x000fec0003800000 */
.L_x_39:
[----:B------:R-:W0:Y:S01]  /*01c0*/  S2R R0, SR_CTAID.Z ;  /* 0x0000000000007919 */ /* 0x000e220000002700 */
[----:B------:R-:W0:Y:S01]  /*01d0*/  LDCU UR4, c[0x0][0x368] ;  /* 0x00006d00ff0477ac */ /* 0x000e220008000800 */
[----:B------:R-:W0:Y:S01]  /*01e0*/  S2R R3, SR_TID.Z ;  /* 0x0000000000037919 */ /* 0x000e220000002300 */
[----:B------:R-:W1:Y:S01]  /*01f0*/  LDCU UR5, c[0x0][0x364] ;  /* 0x00006c80ff0577ac */ /* 0x000e620008000800 */
[----:B------:R-:W1:Y:S01]  /*0200*/  S2R R2, SR_CTAID.Y ;  /* 0x0000000000027919 */ /* 0x000e620000002600 */
[----:B------:R-:W1:Y:S01]  /*0210*/  S2R R5, SR_TID.Y ;  /* 0x0000000000057919 */ /* 0x000e620000002200 */
[----:B0-----:R-:W-:Y:S02]  /*0220*/  IMAD R0, R0, UR4, R3 ;  /* 0x0000000400007c24 */ /* 0x001fe4000f8e0203 */
[----:B-1----:R-:W-:Y:S01]  /*0230*/  IMAD R3, R2, UR5, R5 ;  /* 0x0000000502037c24 */ /* 0x002fe2000f8e0205 */
[----:B------:R-:W-:Y:S06]  /*0240*/  BRA `(.L_x_30) ;  /* 0x0000000400207947 */ /* 0x000fec0003800000 */
.L_x_29:
[----:B------:R-:W-:-:S13]  /*0250*/  ISETP.GT.AND P0, PT, R0, 0x5, PT ;  /* 0x000000050000780c */ /* 0x000fda0003f04270 */
[----:B------:R-:W-:Y:S05]  /*0260*/  @P0 BRA `(.L_x_31) ;  /* 0x0000000000600947 */ /* 0x000fea0003800000 */
[----:B------:R-:W-:-:S04]  /*0270*/  MOV R3, 0xfffffffc ;  /* 0xfffffffc00037802 */ /* 0x000fc80000000f00 */
[----:B------:R-:W-:-:S04]  /*0280*/  VIADDMNMX.U32 R0, R0, R3, 0x2, PT ;  /* 0x0000000200007446 */ /* 0x000fc80003800003 */
[----:B------:R-:W-:-:S04]  /*0290*/  SHF.L.U32 R0, R0, 0x2, RZ ;  /* 0x0000000200007819 */ /* 0x000fc800000006ff */
[----:B------:R-:W0:Y:S02]  /*02a0*/  LDC R2, c[0x2][R0+0x10] ;  /* 0x0080040000027b82 */ /* 0x000e240000000800 */
[----:B0-----:R-:W-:-:S04]  /*02b0*/  SHF.R.S32.HI R3, RZ, 0x1f, R2 ;  /* 0x0000001fff037819 */ /* 0x001fc80000011402 */
.L_x_42:
[----:B------:R-:W-:Y:S05]  /*02c0*/  BRX R2 -0x2d0                                     (*"BRANCH_TARGETS .L_x_43,.L_x_44,.L_x_30"*) ;  /* 0xfffffffc024c7949 */ /* 0x000fea000383ffff */
.L_x_44:
[----:B------:R-:W0:Y:S01]  /*02d0*/  S2R R0, SR_CTAID.Y ;  /* 0x0000000000007919 */ /* 0x000e220000002600 */
[----:B------:R-:W0:Y:S01]  /*02e0*/  LDCU UR4, c[0x0][0x364] ;  /* 0x00006c80ff0477ac */ /* 0x000e220008000800 */
[----:B------:R-:W0:Y:S01]  /*02f0*/  S2R R3, SR_TID.Y ;  /* 0x0000000000037919 */ /* 0x000e220000002200 */
[----:B------:R-:W1:Y:S01]  /*0300*/  LDCU UR5, c[0x0][0x368] ;  /* 0x00006d00ff0577ac */ /* 0x000e620008000800 */
[----:B------:R-:W1:Y:S01]  /*0310*/  S2R R2, SR_CTAID.Z ;  /* 0x0000000000027919 */ /* 0x000e620000002700 */
[----:B------:R-:W1:Y:S01]  /*0320*/  S2R R5, SR_TID.Z ;  /* 0x0000000000057919 */ /* 0x000e620000002300 */
[----:B0-----:R-:W-:Y:S02]  /*0330*/  IMAD R0, R0, UR4, R3 ;  /* 0x0000000400007c24 */ /* 0x001fe4000f8e0203 */
[----:B-1----:R-:W-:Y:S01]  /*0340*/  IMAD R3, R2, UR5, R5 ;  /* 0x0000000502037c24 */ /* 0x002fe2000f8e0205 */
[----:B------:R-:W-:Y:S06]  /*0350*/  BRA `(.L_x_30) ;  /* 0x0000000000dc7947 */ /* 0x000fec0003800000 */
.L_x_43:
[----:B------:R-:W0:Y:S01]  /*0360*/  S2R R0, SR_CTAID.Y ;  /* 0x0000000000007919 */ /* 0x000e220000002600 */
[----:B------:R-:W0:Y:S01]  /*0370*/  LDCU UR4, c[0x0][0x364] ;  /* 0x00006c80ff0477ac */ /* 0x000e220008000800 */
[----:B------:R-:W0:Y:S01]  /*0380*/  S2R R3, SR_TID.Y ;  /* 0x0000000000037919 */ /* 0x000e220000002200 */
[----:B------:R-:W1:Y:S01]  /*0390*/  LDCU UR5, c[0x0][0x360] ;  /* 0x00006c00ff0577ac */ /* 0x000e620008000800 */
[----:B------:R-:W1:Y:S01]  /*03a0*/  S2R R2, SR_CTAID.X ;  /* 0x0000000000027919 */ /* 0x000e620000002500 */
[----:B------:R-:W1:Y:S01]  /*03b0*/  S2R R5, SR_TID.X ;  /* 0x0000000000057919 */ /* 0x000e620000002100 */
[----:B0-----:R-:W-:Y:S02]  /*03c0*/  IMAD R0, R0, UR4, R3 ;  /* 0x0000000400007c24 */ /* 0x001fe4000f8e0203 */
[----:B-1----:R-:W-:Y:S01]  /*03d0*/  IMAD R3, R2, UR5, R5 ;  /* 0x0000000502037c24 */ /* 0x002fe2000f8e0205 */
[----:B------:R-:W-:Y:S06]  /*03e0*/  BRA `(.L_x_30) ;  /* 0x0000000000b87947 */ /* 0x000fec0003800000 */
.L_x_31:
[----:B------:R-:W-:-:S04]  /*03f0*/  MOV R3, 0xfffffffa ;  /* 0xfffffffa00037802 */ /* 0x000fc80000000f00 */
[----:B------:R-:W-:-:S04]  /*0400*/  VIADDMNMX.U32 R0, R0, R3, 0x2, PT ;  /* 0x0000000200007446 */ /* 0x000fc80003800003 */
[----:B------:R-:W-:-:S04]  /*0410*/  SHF.L.U32 R0, R0, 0x2, RZ ;  /* 0x0000000200007819 */ /* 0x000fc800000006ff */
[----:B------:R-:W0:Y:S02]  /*0420*/  LDC R2, c[0x2][R0+0x1c] ;  /* 0x0080070000027b82 */ /* 0x000e240000000800 */
[----:B0-----:R-:W-:-:S04]  /*0430*/  SHF.R.S32.HI R3, RZ, 0x1f, R2 ;  /* 0x0000001fff037819 */ /* 0x001fc80000011402 */
.L_x_46:
[----:B------:R-:W-:Y:S05]  /*0440*/  BRX R2 -0x450                                     (*"BRANCH_TARGETS .L_x_47,.L_x_48,.L_x_30"*) ;  /* 0xfffffff802ec7949 */ /* 0x000fea000383ffff */
.L_x_48:
[----:B------:R-:W0:Y:S01]  /*0450*/  LDC R7, c[0x0][0x3a0] ;  /* 0x0000e800ff077b82 */ /* 0x000e220000000800 */
[----:B------:R-:W1:Y:S01]  /*0460*/  S2R R4, SR_CTAID.X ;  /* 0x0000000000047919 */ /* 0x000e620000002500 */
[----:B------:R-:W1:Y:S01]  /*0470*/  LDCU UR4, c[0x0][0x360] ;  /* 0x00006c00ff0477ac */ /* 0x000e620008000800 */
[----:B------:R-:W1:Y:S01]  /*0480*/  S2R R9, SR_TID.X ;  /* 0x0000000000097919 */ /* 0x000e620000002100 */
[----:B0-----:R-:W-:-:S04]  /*0490*/  IABS R5, R7 ;  /* 0x0000000700057213 */ /* 0x001fc80000000000 */
[----:B------:R-:W0:Y:S01]  /*04a0*/  I2F.RP R0, R5 ;  /* 0x0000000500007306 */ /* 0x000e220000209400 */
[----:B-1----:R-:W-:-:S07]  /*04b0*/  IMAD R4, R4, UR4, R9 ;  /* 0x0000000404047c24 */ /* 0x002fce000f8e0209 */
[----:B0-----:R-:W0:Y:S02]  /*04c0*/  MUFU.RCP R0, R0 ;  /* 0x0000000000007308 */ /* 0x001e240000001000 */
[----:B0-----:R-:W-:Y:S02]  /*04d0*/  IADD3 R2, PT, PT, R0, 0xffffffe, RZ ;  /* 0x0ffffffe00027810 */ /* 0x001fe40007ffe0ff */
[----:B------:R-:W-:-:S04]  /*04e0*/  IABS R0, R4 ;  /* 0x0000000400007213 */ /* 0x000fc80000000000 */
[----:B------:R0:W1:Y:S02]  /*04f0*/  F2I.FTZ.U32.TRUNC.NTZ R3, R2 ;  /* 0x0000000200037305 */ /* 0x000064000021f000 */
[----:B0-----:R-:W-:Y:S01]  /*0500*/  HFMA2 R2, -RZ, RZ, 0, 0 ;  /* 0x00000000ff027431 */ /* 0x001fe200000001ff */
[----:B-1----:R-:W-:-:S05]  /*0510*/  IADD3 R6, PT, PT, RZ, -R3, RZ ;  /* 0x80000003ff067210 */ /* 0x002fca0007ffe0ff */
[----:B------:R-:W-:-:S04]  /*0520*/  IMAD R9, R6, R5, RZ ;  /* 0x0000000506097224 */ /* 0x000fc800078e02ff */
        /* <DEDUP_REMOVED lines=8> */
[----:B------:R-:W-:Y:S02]  /*05b0*/  LOP3.LUT R0, R4, R7, RZ, 0x3c, !PT ;  /* 0x0000000704007212 */ /* 0x000fe400078e3cff */
[----:B------:R-:W-:Y:S02]  /*05c0*/  ISETP.NE.AND P2, PT, R7, RZ, PT ;  /* 0x000000ff0700720c */ /* 0x000fe40003f45270 */
[----:B------:R-:W-:-:S07]  /*05d0*/  ISETP.GE.AND P1, PT, R0, RZ, PT ;  /* 0x000000ff0000720c */ /* 0x000fce0003f26270 */
[----:B------:R-:W-:-:S04]  /*05e0*/  @P0 IADD3 R3, PT, PT, R3, 0x1, RZ ;  /* 0x0000000103030810 */ /* 0x000fc80007ffe0ff */
[----:B------:R-:W-:-:S04]  /*05f0*/  MOV R0, R3 ;  /* 0x0000000300007202 */ /* 0x000fc80000000f00 */
[----:B------:R-:W-:Y:S02]  /*0600*/  @!P1 IADD3 R0, PT, PT, -R0, RZ, RZ ;  /* 0x000000ff00009210 */ /* 0x000fe40007ffe1ff */
[----:B------:R-:W-:-:S04]  /*0610*/  @!P2 LOP3.LUT R0, RZ, R7, RZ, 0x33, !PT ;  /* 0x00000007ff00a212 */ /* 0x000fc800078e33ff */
[----:B------:R-:W-:-:S05]  /*0620*/  IADD3 R3, PT, PT, -R0, RZ, RZ ;  /* 0x000000ff00037210 */ /* 0x000fca0007ffe1ff */
[----:B------:R-:W-:Y:S01]  /*0630*/  IMAD R3, R7, R3, R4 ;  /* 0x0000000307037224 */ /* 0x000fe200078e0204 */
[----:B------:R-:W-:Y:S06]  /*0640*/  BRA `(.L_x_30) ;  /* 0x0000000000207947 */ /* 0x000fec0003800000 */
.L_x_47:
[----:B------:R-:W0:Y:S01]  /*0650*/  S2R R0, SR_CTAID.X ;  /* 0x0000000000007919 */ /* 0x000e220000002500 */
[----:B------:R-:W0:Y:S01]  /*0660*/  LDCU UR4, c[0x0][0x360] ;  /* 0x00006c00ff0477ac */ /* 0x000e220008000800 */
[----:B------:R-:W0:Y:S01]  /*0670*/  S2R R3, SR_TID.X ;  /* 0x0000000000037919 */ /* 0x000e220000002100 */
[----:B------:R-:W1:Y:S01]  /*0680*/  LDCU UR5, c[0x0][0x368] ;  /* 0x00006d00ff0577ac */ /* 0x000e620008000800 */
[----:B------:R-:W1:Y:S01]  /*0690*/  S2R R2, SR_CTAID.Z ;  /* 0x0000000000027919 */ /* 0x000e620000002700 */
[----:B------:R-:W1:Y:S01]  /*06a0*/  S2R R5, SR_TID.Z ;  /* 0x0000000000057919 */ /* 0x000e620000002300 */
[----:B0-----:R-:W-:Y:S02]  /*06b0*/  IMAD R0, R0, UR4, R3 ;  /* 0x0000000400007c24 */ /* 0x001fe4000f8e0203 */
[----:B-1----:R-:W-:-:S07]  /*06c0*/  IMAD R3, R2, UR5, R5 ;  /* 0x0000000502037c24 */ /* 0x002fce000f8e0205 */
.L_x_30:
[----:B------:R-:W0:Y:S08]  /*06d0*/  LDC R2, c[0x0][0x3a0] ;  /* 0x0000e800ff027b82 */ /* 0x000e300000000800 */
[----:B------:R-:W1:Y:S01]  /*06e0*/  LDC.64 R4, c[0x0][0x398] ;  /* 0x0000e600ff047b82 */ /* 0x000e620000000a00 */
[----:B0-----:R-:W-:-:S04]  /*06f0*/  ISETP.GE.U32.AND P0, PT, R3, R2, PT ;  /* 0x000000020300720c */ /* 0x001fc80003f06070 */
[----:B-1----:R-:W-:-:S04]  /*0700*/  ISETP.GE.U32.OR P0, PT, R0, R4, P0 ;  /* 0x000000040000720c */ /* 0x002fc80000706470 */
[----:B------:R-:W-:-:S13]  /*0710*/  ISETP.LT.OR P0, PT, R5, 0x1, P0 ;  /* 0x000000010500780c */ /* 0x000fda0000701670 */
[----:B------:R-:W-:Y:S05]  /*0720*/  @P0 EXIT ;  /* 0x000000000000094d */ /* 0x000fea0003800000 */
[----:B------:R-:W0:Y:S01]  /*0730*/  LDC.64 R14, c[0x0][0x390] ;  /* 0x0000e400ff0e7b82 */ /* 0x000e220000000a00 */
[----:B------:R-:W1:Y:S01]  /*0740*/  LDCU.64 UR4, c[0x0][0x358] ;  /* 0x00006b00ff0477ac */ /* 0x000e620008000a00 */
[C---:B------:R-:W-:Y:S01]  /*0750*/  ISETP.GE.U32.AND P0, PT, R5.reuse, 0x8, PT ;  /* 0x000000080500780c */ /* 0x040fe20003f06070 */
[----:B------:R-:W-:Y:S01]  /*0760*/  IMAD R7, R0, R2, R3 ;  /* 0x0000000200077224 */ /* 0x000fe200078e0203 */
[----:B------:R-:W-:Y:S01]  /*0770*/  LOP3.LUT R4, R5, 0x7, RZ, 0xc0, !PT ;  /* 0x0000000705047812 */ /* 0x000fe200078ec0ff */
[----:B------:R-:W-:-:S03]  /*0780*/  HFMA2 R6, -RZ, RZ, 0, 0 ;  /* 0x00000000ff067431 */ /* 0x000fc600000001ff */
[----:B------:R-:W-:Y:S01]  /*0790*/  ISETP.NE.AND P1, PT, R4, RZ, PT ;  /* 0x000000ff0400720c */ /* 0x000fe20003f25270 */
[----:B0-----:R-:W-:-:S05]  /*07a0*/  IMAD.WIDE.U32 R14, R7, 0x4, R14 ;  /* 0x00000004070e7825 */ /* 0x001fca00078e000e */
[----:B-1----:R0:W5:Y:S01]  /*07b0*/  LDG.E R24, desc[UR4][R14.64] ;  /* 0x000000040e187981 */ /* 0x002162000c1e1900 */
[----:B------:R-:W-:Y:S06]  /*07c0*/  @!P0 BRA `(.L_x_32) ;  /* 0x0000000400408947 */ /* 0x000fec0003800000 */
[----:B------:R-:W-:Y:S01]  /*07d0*/  LOP3.LUT R6, R5, 0x7ffffff8, RZ, 0xc0, !PT ;  /* 0x7ffffff805067812 */ /* 0x000fe200078ec0ff */
[C-C-:B------:R-:W-:Y:S01]  /*07e0*/  IMAD R11, R2.reuse, 0x3, R3.reuse ;  /* 0x00000003020b7824 */ /* 0x140fe200078e0203 */
[----:B------:R-:W-:Y:S01]  /*07f0*/  IADD3 R10, PT, PT, R3, R2, RZ ;  /* 0x00000002030a7210 */ /* 0x000fe20007ffe0ff */
[C-C-:B------:R-:W-:Y:S01]  /*0800*/  IMAD R25, R2.reuse, 0x5, R3.reuse ;  /* 0x0000000502197824 */ /* 0x140fe200078e0203 */
[CC--:B------:R-:W-:Y:S01]  /*0810*/  LEA R9, R2.reuse, R3.reuse, 0x1 ;  /* 0x0000000302097211 */ /* 0x0c0fe200078e08ff */
[C-C-:B------:R-:W-:Y:S01]  /*0820*/  IMAD R27, R2.reuse, 0x6, R3.reuse ;  /* 0x00000006021b7824 */ /* 0x140fe200078e0203 */
[CC--:B------:R-:W-:Y:S01]  /*0830*/  LEA R13, R2.reuse, R3.reuse, 0x2 ;  /* 0x00000003020d7211 */ /* 0x0c0fe200078e10ff */
[----:B------:R-:W-:Y:S01]  /*0840*/  IMAD R29, R2, 0x7, R3 ;  /* 0x00000007021d7824 */ /* 0x000fe200078e0203 */
[----:B------:R-:W-:Y:S01]  /*0850*/  MOV R8, R3 ;  /* 0x0000000300087202 */ /* 0x000fe20000000f00 */
[----:B------:R-:W-:Y:S01]  /*0860*/  IMAD R12, R0, R5, 0x3 ;  /* 0x00000003000c7424 */ /* 0x000fe200078e0205 */
[----:B------:R-:W-:-:S07]  /*0870*/  IADD3 R7, PT, PT, -R6, RZ, RZ ;  /* 0x000000ff06077210 */ /* 0x000fce0007ffe1ff */
.L_x_33:
[----:B------:R-:W1:Y:S01]  /*0880*/  LDC.64 R18, c[0x0][0x380] ;  /* 0x0000e000ff127b82 */ /* 0x000e620000000a00 */
[----:B------:R-:W-:-:S07]  /*0890*/  IADD3 R21, PT, PT, R12, -0x3, RZ ;  /* 0xfffffffd0c157810 */ /* 0x000fce0007ffe0ff */
[----:B--2---:R-:W2:Y:S01]  /*08a0*/  LDC.64 R16, c[0x0][0x388] ;  /* 0x0000e200ff107b82 */ /* 0x004ea20000000a00 */
[----:B-1----:R-:W-:-:S06]  /*08b0*/  IMAD.WIDE.U32 R20, R21, 0x4, R18 ;  /* 0x0000000415147825 */ /* 0x002fcc00078e0012 */
[----:B------:R-:W3:Y:S01]  /*08c0*/  LDG.E R21, desc[UR4][R20.64] ;  /* 0x0000000414157981 */ /* 0x000ee2000c1e1900 */
[----:B--2---:R-:W-:-:S06]  /*08d0*/  IMAD.WIDE.U32 R22, R8, 0x4, R16 ;  /* 0x0000000408167825 */ /* 0x004fcc00078e0010 */
[----:B------:R-:W3:Y:S01]  /*08e0*/  LDG.E R22, desc[UR4][R22.64] ;  /* 0x0000000416167981 */ /* 0x000ee2000c1e1900 */
[----:B------:R-:W-:Y:S01]  /*08f0*/  IADD3 R26, PT, PT, R12, -0x2, RZ ;  /* 0xfffffffe0c1a7810 */ /* 0x000fe20007ffe0ff */
[----:B---3-5:R-:W-:-:S04]  /*0900*/  FFMA R24, R21, R22, R24 ;  /* 0x0000001615187223 */ /* 0x028fc80000000018 */
[----:B------:R-:W-:-:S04]  /*0910*/  IMAD.WIDE.U32 R22, R26, 0x4, R18 ;  /* 0x000000041a167825 */ /* 0x000fc800078e0012 */
[--C-:B------:R-:W-:Y:S01]  /*0920*/  IMAD.WIDE.U32 R20, R10, 0x4, R16.reuse ;  /* 0x000000040a147825 */ /* 0x100fe200078e0010 */
[----:B------:R1:W-:Y:S04]  /*0930*/  STG.E desc[UR4][R14.64], R24 ;  /* 0x000000180e007986 */ /* 0x0003e8000c101904 */
[----:B------:R2:W3:Y:S04]  /*0940*/  LDG.E R26, desc[UR4][R22.64] ;  /* 0x00000004161a7981 */ /* 0x0004e8000c1e1900 */
[----:B------:R4:W3:Y:S01]  /*0950*/  LDG.E R28, desc[UR4][R20.64] ;  /* 0x00000004141c7981 */ /* 0x0008e2000c1e1900 */
[----:B--2---:R-:W-:Y:S01]  /*0960*/  IMAD.WIDE.U32 R22, R9, 0x4, R16 ;  /* 0x0000000409167825 */ /* 0x004fe200078e0010 */
[----:B----4-:R-:W-:-:S05]  /*0970*/  IADD3 R21, PT, PT, R12, -0x1, RZ ;  /* 0xffffffff0c157810 */ /* 0x010fca0007ffe0ff */
[----:B------:R-:W-:-:S04]  /*0980*/  IMAD.WIDE.U32 R20, R21, 0x4, R18 ;  /* 0x0000000415147825 */ /* 0x000fc800078e0012 */
[----:B---3--:R-:W-:-:S05]  /*0990*/  FFMA R26, R26, R28, R24 ;  /* 0x0000001c1a1a7223 */ /* 0x008fca0000000018 */
[----:B------:R2:W-:Y:S04]  /*09a0*/  STG.E desc[UR4][R14.64], R26 ;  /* 0x0000001a0e007986 */ /* 0x0005e8000c101904 */
[----:B------:R3:W1:Y:S04]  /*09b0*/  LDG.E R28, desc[UR4][R20.64] ;  /* 0x00000004141c7981 */ /* 0x000668000c1e1900 */
[----:B------:R-:W1:Y:S01]  /*09c0*/  LDG.E R23, desc[UR4][R22.64] ;  /* 0x0000000416177981 */ /* 0x000e62000c1e1900 */
[----:B---3--:R-:W-:-:S04]  /*09d0*/  IMAD.WIDE.U32 R20, R11, 0x4, R16 ;  /* 0x000000040b147825 */ /* 0x008fc800078e0010 */
[----:B-1----:R-:W-:Y:S01]  /*09e0*/  FFMA R24, R28, R23, R26 ;  /* 0x000000171c187223 */ /* 0x002fe2000000001a */
[----:B------:R-:W-:-:S04]  /*09f0*/  IMAD.WIDE.U32 R22, R12, 0x4, R18 ;  /* 0x000000040c167825 */ /* 0x000fc800078e0012 */
[----:B------:R1:W-:Y:S04]  /*0a00*/  STG.E desc[UR4][R14.64], R24 ;  /* 0x000000180e007986 */ /* 0x0003e8000c101904 */
[----:B------:R3:W2:Y:S04]  /*0a10*/  LDG.E R28, desc[UR4][R22.64] ;  /* 0x00000004161c7981 */ /* 0x0006a8000c1e1900 */
[----:B------:R-:W2:Y:S01]  /*0a20*/  LDG.E R21, desc[UR4][R20.64] ;  /* 0x0000000414157981 */ /* 0x000ea2000c1e1900 */
[----:B---3--:R-:W-:Y:S01]  /*0a30*/  IADD3 R23, PT, PT, R12, 0x1, RZ ;  /* 0x000000010c177810 */ /* 0x008fe20007ffe0ff */
[----:B--2---:R-:W-:-:S04]  /*0a40*/  FFMA R26, R28, R21, R24 ;  /* 0x000000151c1a7223 */ /* 0x004fc80000000018 */
[----:B------:R-:W-:-:S04]  /*0a50*/  IMAD.WIDE.U32 R20, R23, 0x4, R18 ;  /* 0x0000000417147825 */ /* 0x000fc800078e0012 */
[----:B------:R-:W-:Y:S01]  /*0a60*/  IMAD.WIDE.U32 R22, R13, 0x4, R16 ;  /* 0x000000040d167825 */ /* 0x000fe200078e0010 */
[----:B------:R2:W-:Y:S04]  /*0a70*/  STG.E desc[UR4][R14.64], R26 ;  /* 0x0000001a0e007986 */ /* 0x0005e8000c101904 */
[----:B------:R3:W1:Y:S04]  /*0a80*/  LDG.E R28, desc[UR4][R20.64] ;  /* 0x00000004141c7981 */ /* 0x000668000c1e1900 */
[----:B------:R-:W1:Y:S01]  /*0a90*/  LDG.E R23, desc[UR4][R22.64] ;  /* 0x0000000416177981 */ /* 0x000e62000c1e1900 */
[----:B---3--:R-:W-:Y:S01]  /*0aa0*/  IADD3 R21, PT, PT, R12, 0x2, RZ ;  /* 0x000000020c157810 */ /* 0x008fe20007ffe0ff */
[----:B-1----:R-:W-:-:S04]  /*0ab0*/  FFMA R24, R28, R23, R26 ;  /* 0x000000171c187223 */ /* 0x002fc8000000001a */
[----:B------:R-:W-:-:S04]  /*0ac0*/  IMAD.WIDE.U32 R22, R21, 0x4, R18 ;  /* 0x0000000415167825 */ /* 0x000fc800078e0012 */
[----:B------:R-:W-:Y:S01]  /*0ad0*/  IMAD.WIDE.U32 R20, R25, 0x4, R16 ;  /* 0x0000000419147825 */ /* 0x000fe200078e0010 */
[----:B------:R1:W-:Y:S04]  /*0ae0*/  STG.E desc[UR4][R14.64], R24 ;  /* 0x000000180e007986 */ /* 0x0003e8000c101904 */
[----:B------:R3:W2:Y:S04]  /*0af0*/  LDG.E R28, desc[UR4][R22.64] ;  /* 0x00000004161c7981 */ /* 0x0006a8000c1e1900 */
[----:B------:R-:W2:Y:S01]  /*0b00*/  LDG.E R21, desc[UR4][R20.64] ;  /* 0x0000000414157981 */ /* 0x000ea2000c1e1900 */
[----:B---3--:R-:W-:Y:S01]  /*0b10*/  IADD3 R23, PT, PT, R12, 0x3, RZ ;  /* 0x000000030c177810 */ /* 0x008fe20007ffe0ff */
[----:B--2---:R-:W-:-:S04]  /*0b20*/  FFMA R26, R28, R21, R24 ;  /* 0x000000151c1a7223 */ /* 0x004fc80000000018 */
[--C-:B------:R-:W-:Y:S01]  /*0b30*/  IMAD.WIDE.U32 R20, R23, 0x4, R18.reuse ;  /* 0x0000000417147825 */ /* 0x100fe200078e0012 */
[----:B------:R-:W-:Y:S01]  /*0b40*/  IADD3 R23, PT, PT, R12, 0x4, RZ ;  /* 0x000000040c177810 */ /* 0x000fe20007ffe0ff */
[----:B------:R2:W-:Y:S04]  /*0b50*/  STG.E desc[UR4][R14.64], R26 ;  /* 0x0000001a0e007986 */ /* 0x0005e8000c101904 */
[----:B------:R-:W-:Y:S01]  /*0b60*/  IMAD.WIDE.U32 R18, R23, 0x4, R18 ;  /* 0x0000000417127825 */ /* 0x000fe200078e0012 */
[----:B------:R-:W3:Y:S03]  /*0b70*/  LDG.E R28, desc[UR4][R20.64] ;  /* 0x00000004141c7981 */ /* 0x000ee6000c1e1900 */
[----:B------:R-:W-:-:S06]  /*0b80*/  IMAD.WIDE.U32 R22, R27, 0x4, R16 ;  /* 0x000000041b167825 */ /* 0x000fcc00078e0010 */
[----:B------:R-:W3:Y:S01]  /*0b90*/  LDG.E R23, desc[UR4][R22.64] ;  /* 0x0000000416177981 */ /* 0x000ee2000c1e1900 */
[----:B------:R-:W-:Y:S01]  /*0ba0*/  IMAD.WIDE.U32 R16, R29, 0x4, R16 ;  /* 0x000000041d107825 */ /* 0x000fe200078e0010 */
[----:B------:R-:W-:-:S03]  /*0bb0*/  IADD3 R7, PT, PT, R7, 0x8, RZ ;  /* 0x0000000807077810 */ /* 0x000fc60007ffe0ff */
[----:B---3--:R-:W-:-:S05]  /*0bc0*/  FFMA R28, R28, R23, R26 ;  /* 0x000000171c1c7223 */ /* 0x008fca000000001a */
[----:B------:R2:W-:Y:S04]  /*0bd0*/  STG.E desc[UR4][R14.64], R28 ;  /* 0x0000001c0e007986 */ /* 0x0005e8000c101904 */
[----:B------:R-:W1:Y:S04]  /*0be0*/  LDG.E R19, desc[UR4][R18.64] ;  /* 0x0000000412137981 */ /* 0x000e68000c1e1900 */
[----:B------:R-:W1:Y:S01]  /*0bf0*/  LDG.E R16, desc[UR4][R16.64] ;  /* 0x0000000410107981 */ /* 0x000e62000c1e1900 */
[----:B------:R-:W-:Y:S02]  /*0c00*/  ISETP.NE.AND P0, PT, R7, RZ, PT ;  /* 0x000000ff0700720c */ /* 0x000fe40003f05270 */
[----:B------:R-:W-:-:S02]  /*0c10*/  IADD3 R12, PT, PT, R12, 0x8, RZ ;  /* 0x000000080c0c7810 */ /* 0x000fc40007ffe0ff */
[C---:B------:R-:W-:Y:S02]  /*0c20*/  LEA R10, R2.reuse, R10, 0x3 ;  /* 0x0000000a020a7211 */ /* 0x040fe400078e18ff */
[C---:B------:R-:W-:Y:S02]  /*0c30*/  LEA R9, R2.reuse, R9, 0x3 ;  /* 0x0000000902097211 */ /* 0x040fe400078e18ff */
[C---:B------:R-:W-:Y:S02]  /*0c40*/  LEA R11, R2.reuse, R11, 0x3 ;  /* 0x0000000b020b7211 */ /* 0x040fe400078e18ff */
[C---:B------:R-:W-:Y:S02]  /*0c50*/  LEA R13, R2.reuse, R13, 0x3 ;  /* 0x0000000d020d7211 */ /* 0x040fe400078e18ff */
[C---:B------:R-:W-:Y:S02]  /*0c60*/  LEA R25, R2.reuse, R25, 0x3 ;  /* 0x0000001902197211 */ /* 0x040fe400078e18ff */
[----:B------:R-:W-:-:S02]  /*0c70*/  LEA R27, R2, R27, 0x3 ;  /* 0x0000001b021b7211 */ /* 0x000fc400078e18ff */
[C---:B------:R-:W-:Y:S02]  /*0c80*/  LEA R29, R2.reuse, R29, 0x3 ;  /* 0x0000001d021d7211 */ /* 0x040fe400078e18ff */
[----:B------:R-:W-:Y:S01]  /*0c90*/  LEA R8, R2, R8, 0x3 ;  /* 0x0000000802087211 */ /* 0x000fe200078e18ff */
[----:B-1----:R-:W-:-:S05]  /*0ca0*/  FFMA R24, R19, R16, R28 ;  /* 0x0000001013187223 */ /* 0x002fca000000001c */
[----:B------:R2:W-:Y:S01]  /*0cb0*/  STG.E desc[UR4][R14.64], R24 ;  /* 0x000000180e007986 */ /* 0x0005e2000c101904 */
[----:B------:R-:W-:Y:S05]  /*0cc0*/  @P0 BRA `(.L_x_33) ;  /* 0xfffffff800ec0947 */ /* 0x000fea000383ffff */
.L_x_32:
[----:B------:R-:W-:Y:S05]  /*0cd0*/  @!P1 EXIT ;  /* 0x000000000000994d */ /* 0x000fea0003800000 */
[----:B------:R-:W-:Y:S02]  /*0ce0*/  ISETP.GE.U32.AND P0, PT, R4, 0x4, PT ;  /* 0x000000040400780c */ /* 0x000fe40003f06070 */
[----:B------:R-:W-:-:S04]  /*0cf0*/  LOP3.LUT R22, R5, 0x3, RZ, 0xc0, !PT ;  /* 0x0000000305167812 */ /* 0x000fc800078ec0ff */
[----:B------:R-:W-:-:S07]  /*0d00*/  ISETP.NE.AND P1, PT, R22, RZ, PT ;  /* 0x000000ff1600720c */ /* 0x000fce0003f25270 */
[----:B------:R-:W-:Y:S06]  /*0d10*/  @!P0 BRA `(.L_x_34) ;  /* 0x00000000008c8947 */ /* 0x000fec0003800000 */
[----:B------:R-:W1:Y:S01]  /*0d20*/  LDC.64 R10, c[0x0][0x380] ;  /* 0x0000e000ff0a7b82 */ /* 0x000e620000000a00 */
[----:B------:R-:W-:Y:S02]  /*0d30*/  IMAD R7, R0, R5, R6 ;  /* 0x0000000500077224 */ /* 0x000fe400078e0206 */
[----:B------:R-:W-:-:S05]  /*0d40*/  IMAD R17, R6, R2, R3 ;  /* 0x0000000206117224 */ /* 0x000fca00078e0203 */
[----:B------:R-:W3:Y:S01]  /*0d50*/  LDC.64 R8, c[0x0][0x388] ;  /* 0x0000e200ff087b82 */ /* 0x000ee20000000a00 */
[----:B-1----:R-:W-:-:S06]  /*0d60*/  IMAD.WIDE.U32 R18, R7, 0x4, R10 ;  /* 0x0000000407127825 */ /* 0x002fcc00078e000a */
[----:B------:R-:W4:Y:S01]  /*0d70*/  LDG.E R19, desc[UR4][R18.64] ;  /* 0x0000000412137981 */ /* 0x000f22000c1e1900 */
[----:B---3--:R-:W-:-:S06]  /*0d80*/  IMAD.WIDE.U32 R12, R17, 0x4, R8 ;  /* 0x00000004110c7825 */ /* 0x008fcc00078e0008 */
[----:B------:R-:W4:Y:S01]  /*0d90*/  LDG.E R12, desc[UR4][R12.64] ;  /* 0x000000040c0c7981 */ /* 0x000f22000c1e1900 */
[----:B------:R-:W-:Y:S02]  /*0da0*/  IADD3 R21, PT, PT, R7, 0x1, RZ ;  /* 0x0000000107157810 */ /* 0x000fe40007ffe0ff */
[----:B------:R-:W-:-:S03]  /*0db0*/  IADD3 R25, PT, PT, R17, R2, RZ ;  /* 0x0000000211197210 */ /* 0x000fc60007ffe0ff */
[----:B------:R-:W-:-:S04]  /*0dc0*/  IMAD.WIDE.U32 R20, R21, 0x4, R10 ;  /* 0x0000000415147825 */ /* 0x000fc800078e000a */
[----:B------:R-:W-:-:S04]  /*0dd0*/  IMAD.WIDE.U32 R16, R25, 0x4, R8 ;  /* 0x0000000419107825 */ /* 0x000fc800078e0008 */
[----:B----45:R-:W-:-:S05]  /*0de0*/  FFMA R23, R19, R12, R24 ;  /* 0x0000000c13177223 */ /* 0x030fca0000000018 */
[----:B------:R1:W-:Y:S04]  /*0df0*/  STG.E desc[UR4][R14.64], R23 ;  /* 0x000000170e007986 */ /* 0x0003e8000c101904 */
[----:B------:R-:W3:Y:S04]  /*0e00*/  LDG.E R20, desc[UR4][R20.64] ;  /* 0x0000000414147981 */ /* 0x000ee8000c1e1900 */
[----:B------:R-:W3:Y:S01]  /*0e10*/  LDG.E R16, desc[UR4][R16.64] ;  /* 0x0000000410107981 */ /* 0x000ee2000c1e1900 */
[----:B------:R-:W-:Y:S02]  /*0e20*/  IADD3 R27, PT, PT, R7, 0x2, RZ ;  /* 0x00000002071b7810 */ /* 0x000fe40007ffe0ff */
[----:B------:R-:W-:-:S03]  /*0e30*/  IADD3 R29, PT, PT, R25, R2, RZ ;  /* 0x00000002191d7210 */ /* 0x000fc60007ffe0ff */
[----:B------:R-:W-:-:S04]  /*0e40*/  IMAD.WIDE.U32 R18, R27, 0x4, R10 ;  /* 0x000000041b127825 */ /* 0x000fc800078e000a */
[----:B------:R-:W-:-:S04]  /*0e50*/  IMAD.WIDE.U32 R12, R29, 0x4, R8 ;  /* 0x000000041d0c7825 */ /* 0x000fc800078e0008 */
[----:B---3--:R-:W-:-:S05]  /*0e60*/  FFMA R25, R20, R16, R23 ;  /* 0x0000001014197223 */ /* 0x008fca0000000017 */
[----:B------:R3:W-:Y:S04]  /*0e70*/  STG.E desc[UR4][R14.64], R25 ;  /* 0x000000190e007986 */ /* 0x0007e8000c101904 */
[----:B------:R-:W4:Y:S04]  /*0e80*/  LDG.E R18, desc[UR4][R18.64] ;  /* 0x0000000412127981 */ /* 0x000f28000c1e1900 */
[----:B------:R-:W4:Y:S01]  /*0e90*/  LDG.E R12, desc[UR4][R12.64] ;  /* 0x000000040c0c7981 */ /* 0x000f22000c1e1900 */
[----:B-1----:R-:W-:Y:S02]  /*0ea0*/  IADD3 R23, PT, PT, R7, 0x3, RZ ;  /* 0x0000000307177810 */ /* 0x002fe40007ffe0ff */
[----:B------:R-:W-:-:S03]  /*0eb0*/  IADD3 R29, PT, PT, R29, R2, RZ ;  /* 0x000000021d1d7210 */ /* 0x000fc60007ffe0ff */
[----:B------:R-:W-:-:S04]  /*0ec0*/  IMAD.WIDE.U32 R10, R23, 0x4, R10 ;  /* 0x00000004170a7825 */ /* 0x000fc800078e000a */
[----:B------:R-:W-:-:S04]  /*0ed0*/  IMAD.WIDE.U32 R8, R29, 0x4, R8 ;  /* 0x000000041d087825 */ /* 0x000fc800078e0008 */
[----:B----4-:R-:W-:-:S05]  /*0ee0*/  FFMA R7, R18, R12, R25 ;  /* 0x0000000c12077223 */ /* 0x010fca0000000019 */
[----:B------:R3:W-:Y:S04]  /*0ef0*/  STG.E desc[UR4][R14.64], R7 ;  /* 0x000000070e007986 */ /* 0x0007e8000c101904 */
[----:B------:R-:W2:Y:S04]  /*0f00*/  LDG.E R10, desc[UR4][R10.64] ;  /* 0x000000040a0a7981 */ /* 0x000ea8000c1e1900 */
[----:B------:R-:W2:Y:S01]  /*0f10*/  LDG.E R8, desc[UR4][R8.64] ;  /* 0x0000000408087981 */ /* 0x000ea2000c1e1900 */
[----:B------:R-:W-:Y:S01]  /*0f20*/  IADD3 R6, PT, PT, R6, 0x4, RZ ;  /* 0x0000000406067810 */ /* 0x000fe20007ffe0ff */
[----:B--2---:R-:W-:-:S05]  /*0f30*/  FFMA R24, R10, R8, R7 ;  /* 0x000000080a187223 */ /* 0x004fca0000000007 */
[----:B------:R3:W-:Y:S02]  /*0f40*/  STG.E desc[UR4][R14.64], R24 ;  /* 0x000000180e007986 */ /* 0x0007e4000c101904 */
.L_x_34:
[----:B------:R-:W-:Y:S05]  /*0f50*/  @!P1 EXIT ;  /* 0x000000000000994d */ /* 0x000fea0003800000 */
[----:B------:R-:W-:Y:S02]  /*0f60*/  ISETP.NE.AND P0, PT, R22, 0x1, PT ;  /* 0x000000011600780c */ /* 0x000fe40003f05270 */
[----:B------:R-:W-:-:S04]  /*0f70*/  LOP3.LUT R4, R5, 0x1, RZ, 0xc0, !PT ;  /* 0x0000000105047812 */ /* 0x000fc800078ec0ff */
[----:B------:R-:W-:-:S07]  /*0f80*/  ISETP.NE.U32.AND P1, PT, R4, 0x1, PT ;  /* 0x000000010400780c */ /* 0x000fce0003f25070 */
[----:B------:R-:W-:Y:S06]  /*0f90*/  @!P0 BRA `(.L_x_35) ;  /* 0x00000000004c8947 */ /* 0x000fec0003800000 */
[----:B------:R-:W1:Y:S01]  /*0fa0*/  LDC.64 R10, c[0x0][0x380] ;  /* 0x0000e000ff0a7b82 */ /* 0x000e620000000a00 */
[----:B---3--:R-:W-:Y:S02]  /*0fb0*/  IMAD R7, R0, R5, R6 ;  /* 0x0000000500077224 */ /* 0x008fe400078e0206 */
        /* <DEDUP_REMOVED lines=12> */
[----:B------:R-:W2:Y:S04]  /*1080*/  LDG.E R10, desc[UR4][R10.64] ;  /* 0x000000040a0a7981 */ /* 0x000ea8000c1e1900 */
[----:B------:R-:W2:Y:S01]  /*1090*/  LDG.E R8, desc[UR4][R8.64] ;  /* 0x0000000408087981 */ /* 0x000ea2000c1e1900 */
[----:B------:R-:W-:Y:S01]  /*10a0*/  IADD3 R6, PT, PT, R6, 0x2, RZ ;  /* 0x0000000206067810 */ /* 0x000fe20007ffe0ff */
[----:B--2---:R-:W-:-:S05]  /*10b0*/  FFMA R24, R10, R8, R7 ;  /* 0x000000080a187223 */ /* 0x004fca0000000007 */
[----:B------:R1:W-:Y:S02]  /*10c0*/  STG.E desc[UR4][R14.64], R24 ;  /* 0x000000180e007986 */ /* 0x0003e4000c101904 */
.L_x_35:
[----:B------:R-:W-:Y:S05]  /*10d0*/  @P1 EXIT ;  /* 0x000000000000194d */ /* 0x000fea0003800000 */
[----:B------:R-:W4:Y:S01]  /*10e0*/  LDC.64 R8, c[0x0][0x380] ;  /* 0x0000e000ff087b82 */ /* 0x000f220000000a00 */
[----:B------:R-:W-:Y:S02]  /*10f0*/  IMAD R5, R0, R5, R6 ;  /* 0x0000000500057224 */ /* 0x000fe400078e0206 */
[----:B-1-3--:R-:W-:-:S05]  /*1100*/  IMAD R7, R6, R2, R3 ;  /* 0x0000000206077224 */ /* 0x00afca00078e0203 */
[----:B------:R-:W1:Y:S01]  /*1110*/  LDC.64 R10, c[0x0][0x388] ;  /* 0x0000e200ff0a7b82 */ /* 0x000e620000000a00 */
[----:B----4-:R-:W-:-:S06]  /*1120*/  IMAD.WIDE.U32 R2, R5, 0x4, R8 ;  /* 0x0000000405027825 */ /* 0x010fcc00078e0008 */
[----:B------:R-:W3:Y:S01]  /*1130*/  LDG.E R3, desc[UR4][R2.64] ;  /* 0x0000000402037981 */ /* 0x000ee2000c1e1900 */
[----:B-1----:R-:W-:-:S06]  /*1140*/  IMAD.WIDE.U32 R4, R7, 0x4, R10 ;  /* 0x0000000407047825 */ /* 0x002fcc00078e000a */
[----:B------:R-:W3:Y:S02]  /*1150*/  LDG.E R4, desc[UR4][R4.64] ;  /* 0x0000000404047981 */ /* 0x000ee4000c1e1900 */
[----:B---3-5:R-:W-:-:S05]  /*1160*/  FFMA R7, R3, R4, R24 ;  /* 0x0000000403077223 */ /* 0x028fca0000000018 */
[----:B------:R-:W-:Y:S01]  /*1170*/  STG.E desc[UR4][R14.64], R7 ;  /* 0x000000070e007986 */ /* 0x000fe2000c101904 */
[----:B------:R-:W-:Y:S05]  /*1180*/  EXIT ;  /* 0x000000000000794d */ /* 0x000fea0003800000 */
.L_x_36:
        /* <DEDUP_REMOVED lines=15> */
.L_x_58:


//--------------------- .nv.shared._Z16_matrixMulShBcPdPKfS0_Pfiii --------------------------
	.section	.nv.shared._Z16_matrixMulShBcPdPKfS0_Pfiii,"aw",@nobits
	.sectionflags	@""
	.align	16
.nv.shared._Z16_matrixMulShBcPdPKfS0_Pfiii:
	.zero		3200


//--------------------- .nv.shared.reserved.0     --------------------------
	.section	.nv.shared.reserved.0,"aw",@nobits
	.weak		__nv_reservedSMEM_offset_0_alias
	.size		__nv_reservedSMEM_offset_0_alias, 0, 64
	.other		__nv_reservedSMEM_offset_0_alias,@"STO_CUDA_RESERVED_SHARED STV_DEFAULT"
__nv_reservedSMEM_offset_0_alias:
	.zero		0
	.zero		64


//--------------------- .nv.shared._Z14_matrixMulShBcPKfS0_Pfiii --------------------------
	.section	.nv.shared._Z14_matrixMulShBcPKfS0_Pfiii,"aw",@nobits
	.sectionflags	@""
	.align	16
.nv.shared._Z14_matrixMulShBcPKfS0_Pfiii:
	.zero		3072


//--------------------- .nv.shared._Z13_matrixMulSh2PKfS0_Pfiii --------------------------
	.section	.nv.shared._Z13_matrixMulSh2PKfS0_Pfiii,"aw",@nobits
	.sectionflags	@""
	.align	16
	.zero		1024


//--------------------- .nv.shared._Z12_matrixMulShPKfS0_Pfiii --------------------------
	.section	.nv.shared._Z12_matrixMulShPKfS0_Pfiii,"aw",@nobits
	.sectionflags	@""
	.align	16
.nv.shared._Z12_matrixMulShPKfS0_Pfiii:
	.zero		3072


//--------------------- .nv.shared._Z15_matrixMulVecShPK6float4S1_Pfiii --------------------------
	.section	.nv.shared._Z15_matrixMulVecShPK6float4S1_Pfiii,"aw",@nobits
	.sectionflags	@""
	.align	16
.nv.shared._Z15_matrixMulVecShPK6float4S1_Pfiii:
	.zero		9216


//--------------------- .nv.shared._Z13_matrixMulVecPK6float4S1_Pfiii --------------------------
	.section	.nv.shared._Z13_matrixMulVecPK6float4S1_Pfiii,"aw",@nobits
	.sectionflags	@""
	.align	16
	.zero		1024


//--------------------- .nv.shared._Z15_matrixVecLoadVPKfP6float4iii --------------------------
	.section	.nv.shared._Z15_matrixVecLoadVPKfP6float4iii,"aw",@nobits
	.sectionflags	@""
	.align	16
	.zero		1024


//--------------------- .nv.shared._Z15_matrixVecLoadHPKfP6float4iii --------------------------
	.section	.nv.shared._Z15_matrixVecLoadHPKfP6float4iii,"aw",@nobits
	.sectionflags	@""
	.align	16
	.zero		1024


//--------------------- .nv.shared._Z10_matrixMulPKfS0_Pfiiii --------------------------
	.section	.nv.shared._Z10_matrixMulPKfS0_Pfiiii,"aw",@nobits
	.sectionflags	@""
	.align	16
	.zero		1024


//--------------------- .nv.constant0._Z16_matrixMulShBcPdPKfS0_Pfiii --------------------------
	.section	.nv.constant0._Z16_matrixMulShBcPdPKfS0_Pfiii,"a",@progbits
	.sectionflags	@""
	.align	4
.nv.constant0._Z16_matrixMulShBcPdPKfS0_Pfiii:
	.zero		932


//--------------------- .nv.constant0._Z14_matrixMulShBcPKfS0_Pfiii --------------------------
	.section	.nv.constant0._Z14_matrixMulShBcPKfS0_Pfiii,"a",@progbits
	.sectionflags	@""
	.align	4
.nv.constant0._Z14_matrixMulShBcPKfS0_Pfiii:
	.zero		932


//--------------------- .nv.constant0._Z13_matrixMulSh2PKfS0_Pfiii --------------------------
	.section	.nv.constant0._Z13_matrixMulSh2PKfS0_Pfiii,"a",@progbits
	.sectionflags	@""
	.align	4
.nv.constant0._Z13_matrixMulSh2PKfS0_Pfiii:
	.zero		932


//--------------------- .nv.constant0._Z12_matrixMulShPKfS0_Pfiii --------------------------
	.section	.nv.constant0._Z12_matrixMulShPKfS0_Pfiii,"a",@progbits
	.sectionflags	@""
	.align	4
.nv.constant0._Z12_matrixMulShPKfS0_Pfiii:
	.zero		932


//--------------------- .nv.constant0._Z15_matrixMulVecShPK6float4S1_Pfiii --------------------------
	.section	.nv.constant0._Z15_matrixMulVecShPK6float4S1_Pfiii,"a",@progbits
	.sectionflags	@""
	.align	4
.nv.constant0._Z15_matrixMulVecShPK6float4S1_Pfiii:
	.zero		932


//--------------------- .nv.constant0._Z13_matrixMulVecPK6float4S1_Pfiii --------------------------
	.section	.nv.constant0._Z13_matrixMulVecPK6float4S1_Pfiii,"a",@progbits
	.sectionflags	@""
	.align	4
.nv.constant0._Z13_matrixMulVecPK6float4S1_Pfiii:
	.zero		932


//--------------------- .nv.constant0._Z15_matrixVecLoadVPKfP6float4iii --------------------------
	.section	.nv.constant0._Z15_matrixVecLoadVPKfP6float4iii,"a",@progbits
	.sectionflags	@""
	.align	4
.nv.constant0._Z15_matrixVecLoadVPKfP6float4iii:
	.zero		924


//--------------------- .nv.constant0._Z15_matrixVecLoadHPKfP6float4iii --------------------------
	.section	.nv.constant0._Z15_matrixVecLoadHPKfP6float4iii,"a",@progbits
	.sectionflags	@""
	.align	4
.nv.constant0._Z15_matrixVecLoadHPKfP6float4iii:
	.zero		924


//--------------------- .nv.constant0._Z10_matrixMulPKfS0_Pfiiii --------------------------
	.section	.nv.constant0._Z10_matrixMulPKfS0_Pfiiii,"a",@progbits
	.sectionflags	@""
	.align	4
.nv.constant0._Z10_matrixMulPKfS0_Pfiiii:
	.zero		936


//--------------------- SYMBOLS --------------------------

	.type		.nv.reservedSmem.offset0,@object
	.size		.nv.reservedSmem.offset0,0x4
	.type		.nv.reservedSmem.cap,@object
	.size		.nv.reservedSmem.cap,0x4
